// auto-generated by cutlass_sweep.sparse_gemm — config: {"arch": "sm_90", "cluster_m": 2, "cluster_n": 1, "dtype": "bf16", "tile_k": 64, "tile_m": 128, "tile_n": 64}
#include "cutlass/cutlass.h"
#include "cutlass/gemm/collective/collective_builder.hpp"
#include "cutlass/gemm/device/gemm_universal_adapter.h"
#include "cutlass/gemm/kernel/gemm_universal.hpp"
#include "cutlass/epilogue/collective/collective_builder.hpp"

using Elem = cutlass::bfloat16_t;
using Acc  = float;
using TileShape    = cute::Shape<cute::_128, cute::_64, cute::_64>;
using ClusterShape = cute::Shape<cute::_2, cute::_1, cute::_1>;

using CollectiveEpilogue = typename cutlass::epilogue::collective::CollectiveBuilder<
    cutlass::arch::Sm90, cutlass::arch::OpClassSparseTensorOp,
    TileShape, ClusterShape,
    cutlass::epilogue::collective::EpilogueTileAuto,
    Acc, Acc,
    Acc, cutlass::layout::ColumnMajor, 128 / cutlass::sizeof_bits<Acc>::value,
    Acc, cutlass::layout::ColumnMajor, 128 / cutlass::sizeof_bits<Acc>::value,
    cutlass::epilogue::collective::EpilogueScheduleAuto
  >::CollectiveOp;

using CollectiveMainloop = typename cutlass::gemm::collective::CollectiveBuilder<
    cutlass::arch::Sm90, cutlass::arch::OpClassSparseTensorOp,
    Elem, cutlass::layout::RowMajor, 128 / cutlass::sizeof_bits<Elem>::value,
    Elem, cutlass::layout::ColumnMajor, 128 / cutlass::sizeof_bits<Elem>::value,
    Acc,
    TileShape, ClusterShape,
    cutlass::gemm::collective::StageCountAutoCarveout<static_cast<int>(sizeof(typename CollectiveEpilogue::SharedStorage))>,
    cutlass::gemm::collective::KernelScheduleAuto
  >::CollectiveOp;

using GemmKernel = cutlass::gemm::kernel::GemmUniversal<
    cute::Shape<int,int,int,int>,
    CollectiveMainloop,
    CollectiveEpilogue
>;
using Gemm = cutlass::gemm::device::GemmUniversalAdapter<GemmKernel>;

auto* _anchor = &cutlass::device_kernel<GemmKernel>;


// ===== COMPILED SASS (sm_90a) =====

	.target	sm_90a

	.elftype	@"ET_EXEC"


//--------------------- .note.nv.tkinfo           --------------------------
	.section	.note.nv.tkinfo,"",@"SHT_NOTE"
	.sectionflags	@"SHF_NOTE_NV_TKINFO"
	.tkinfo
        /*0018*/ 	.word	0x00000002
        /*0030*/ 	.string	""
        /*0030*/ 	.string	"ptxas"
        /*0030*/ 	.string	"Cuda compilation tools, release 13.0, V13.0.88"
        /*0030*/ 	.string	"Build cuda_13.0.r13.0/compiler.36424714_0"
        /*0030*/ 	.string	"-arch sm_90a -m 64 "



//--------------------- .note.nv.cuinfo           --------------------------
	.section	.note.nv.cuinfo,"",@"SHT_NOTE"
	.sectionflags	@"SHF_NOTE_NV_CUINFO"
        /*0018*/ 	.short	0x0002
        /*001a*/ 	.short	0x005a
        /*001c*/ 	.short	0x0082
	.zero		2


//--------------------- .nv.info                  --------------------------
	.section	.nv.info,"",@"SHT_CUDA_INFO"
	.align	4


	//----- nvinfo : EIATTR_REGCOUNT
	.align		4
        /*0000*/ 	.byte	0x04, 0x2f
        /*0002*/ 	.short	(.L_12 - .L_11)
	.align		4
.L_11:
        /*0004*/ 	.word	index@(_ZN7cutlass13device_kernelINS_4gemm6kernel13GemmUniversalIN4cute5tupleIJiiiiEEENS1_10collective13CollectiveMmaINS1_40MainloopSm90TmaGmmaWarpSpecializedSparseILi13ENS5_IJNS4_1CILi2EEENSA_ILi1EEESC_EEENS1_35KernelTmaWarpSpecializedCooperativeEEENS5_IJNSA_ILi128EEENSA_ILi64EEESH_EEENS_10bfloat16_tENS5_IJNS4_6LayoutINS5_IJiNS5_IJSB_iEEEiEEENS5_IJlNS5_IJSC_SB_EEElEEEEENSK_INS5_IJNS5_IJNS5_IJNSA_ILi8EEESB_NSA_ILi4EEEEEEiEEENS5_IJNS5_IJNSA_ILi16EEESB_SB_EEEiEEEiEEENS5_IJNS5_IJNS5_IJSH_SU_NSA_ILi1024EEEEEENSA_ILi4096EEEEEENS5_IJNS5_IJSC_NSA_ILi512EEENSA_ILi32EEEEEElEEElEEEEEEEESJ_NS5_IJlSC_lEEENS4_8TiledMMAINS4_8MMA_AtomIJNS4_4SM904GMMA6SPARSE28GMMA_64x64x32_F32BF16BF16_SSILNS1D_5MajorE0ELS1G_0ELNS1D_7ScaleInE1ELS1H_1ELNS1D_9SparseSelE0EEEEEENSK_ISD_NS5_IJSC_NSA_ILi0EEES1L_EEEEENS5_IJNS4_10UnderscoreES1O_S1O_EEEEENS4_13SM90_TMA_LOADENS4_14ComposedLayoutINS4_7SwizzleILi2ELi4ELi3EEENS4_25smem_sparse_ptr_flag_bitsILi2ELi16EEENSK_INS5_IJNS5_IJSC_SQ_EEENS5_IJSB_S13_EEEEEENS5_IJNS5_IJS1L_SH_EEESN_EEEEEEEvNS4_8identityENS4_23SM90_TMA_LOAD_MULTICASTENS1S_INS1T_ILi3ELi4ELi3EEENS4_18smem_ptr_flag_bitsILi16EEENSK_INS5_IJSQ_SH_EEENS5_IJSH_SC_EEEEEEEvS24_EENS_8epilogue10collective6detail29Sm90TmaWarpSpecializedAdapterINS2F_15DefaultEpilogueIfNS5_IJSC_llEEES2J_NS2E_6thread17LinearCombinationIfLi1EffLNS2K_9ScaleType4KindE0ELNS_15FloatRoundStyleE2EfEENS1_15EpilogueDefaultEEEEEvvEEEEvNT_6ParamsE)
        /*0008*/ 	.word	0x000000a8


	//----- nvinfo : EIATTR_FRAME_SIZE
	.align		4
.L_12:
        /*000c*/ 	.byte	0x04, 0x11
        /*000e*/ 	.short	(.L_14 - .L_13)
	.align		4
.L_13:
        /*0010*/ 	.word	index@(_ZN7cutlass13device_kernelINS_4gemm6kernel13GemmUniversalIN4cute5tupleIJiiiiEEENS1_10collective13CollectiveMmaINS1_40MainloopSm90TmaGmmaWarpSpecializedSparseILi13ENS5_IJNS4_1CILi2EEENSA_ILi1EEESC_EEENS1_35KernelTmaWarpSpecializedCooperativeEEENS5_IJNSA_ILi128EEENSA_ILi64EEESH_EEENS_10bfloat16_tENS5_IJNS4_6LayoutINS5_IJiNS5_IJSB_iEEEiEEENS5_IJlNS5_IJSC_SB_EEElEEEEENSK_INS5_IJNS5_IJNS5_IJNSA_ILi8EEESB_NSA_ILi4EEEEEEiEEENS5_IJNS5_IJNSA_ILi16EEESB_SB_EEEiEEEiEEENS5_IJNS5_IJNS5_IJSH_SU_NSA_ILi1024EEEEEENSA_ILi4096EEEEEENS5_IJNS5_IJSC_NSA_ILi512EEENSA_ILi32EEEEEElEEElEEEEEEEESJ_NS5_IJlSC_lEEENS4_8TiledMMAINS4_8MMA_AtomIJNS4_4SM904GMMA6SPARSE28GMMA_64x64x32_F32BF16BF16_SSILNS1D_5MajorE0ELS1G_0ELNS1D_7ScaleInE1ELS1H_1ELNS1D_9SparseSelE0EEEEEENSK_ISD_NS5_IJSC_NSA_ILi0EEES1L_EEEEENS5_IJNS4_10UnderscoreES1O_S1O_EEEEENS4_13SM90_TMA_LOADENS4_14ComposedLayoutINS4_7SwizzleILi2ELi4ELi3EEENS4_25smem_sparse_ptr_flag_bitsILi2ELi16EEENSK_INS5_IJNS5_IJSC_SQ_EEENS5_IJSB_S13_EEEEEENS5_IJNS5_IJS1L_SH_EEESN_EEEEEEEvNS4_8identityENS4_23SM90_TMA_LOAD_MULTICASTENS1S_INS1T_ILi3ELi4ELi3EEENS4_18smem_ptr_flag_bitsILi16EEENSK_INS5_IJSQ_SH_EEENS5_IJSH_SC_EEEEEEEvS24_EENS_8epilogue10collective6detail29Sm90TmaWarpSpecializedAdapterINS2F_15DefaultEpilogueIfNS5_IJSC_llEEES2J_NS2E_6thread17LinearCombinationIfLi1EffLNS2K_9ScaleType4KindE0ELNS_15FloatRoundStyleE2EfEENS1_15EpilogueDefaultEEEEEvvEEEEvNT_6ParamsE)
        /*0014*/ 	.word	0x00000000


	//----- nvinfo : EIATTR_MIN_STACK_SIZE
	.align		4
.L_14:
        /*0018*/ 	.byte	0x04, 0x12
        /*001a*/ 	.short	(.L_16 - .L_15)
	.align		4
.L_15:
        /*001c*/ 	.word	index@(_ZN7cutlass13device_kernelINS_4gemm6kernel13GemmUniversalIN4cute5tupleIJiiiiEEENS1_10collective13CollectiveMmaINS1_40MainloopSm90TmaGmmaWarpSpecializedSparseILi13ENS5_IJNS4_1CILi2EEENSA_ILi1EEESC_EEENS1_35KernelTmaWarpSpecializedCooperativeEEENS5_IJNSA_ILi128EEENSA_ILi64EEESH_EEENS_10bfloat16_tENS5_IJNS4_6LayoutINS5_IJiNS5_IJSB_iEEEiEEENS5_IJlNS5_IJSC_SB_EEElEEEEENSK_INS5_IJNS5_IJNS5_IJNSA_ILi8EEESB_NSA_ILi4EEEEEEiEEENS5_IJNS5_IJNSA_ILi16EEESB_SB_EEEiEEEiEEENS5_IJNS5_IJNS5_IJSH_SU_NSA_ILi1024EEEEEENSA_ILi4096EEEEEENS5_IJNS5_IJSC_NSA_ILi512EEENSA_ILi32EEEEEElEEElEEEEEEEESJ_NS5_IJlSC_lEEENS4_8TiledMMAINS4_8MMA_AtomIJNS4_4SM904GMMA6SPARSE28GMMA_64x64x32_F32BF16BF16_SSILNS1D_5MajorE0ELS1G_0ELNS1D_7ScaleInE1ELS1H_1ELNS1D_9SparseSelE0EEEEEENSK_ISD_NS5_IJSC_NSA_ILi0EEES1L_EEEEENS5_IJNS4_10UnderscoreES1O_S1O_EEEEENS4_13SM90_TMA_LOADENS4_14ComposedLayoutINS4_7SwizzleILi2ELi4ELi3EEENS4_25smem_sparse_ptr_flag_bitsILi2ELi16EEENSK_INS5_IJNS5_IJSC_SQ_EEENS5_IJSB_S13_EEEEEENS5_IJNS5_IJS1L_SH_EEESN_EEEEEEEvNS4_8identityENS4_23SM90_TMA_LOAD_MULTICASTENS1S_INS1T_ILi3ELi4ELi3EEENS4_18smem_ptr_flag_bitsILi16EEENSK_INS5_IJSQ_SH_EEENS5_IJSH_SC_EEEEEEEvS24_EENS_8epilogue10collective6detail29Sm90TmaWarpSpecializedAdapterINS2F_15DefaultEpilogueIfNS5_IJSC_llEEES2J_NS2E_6thread17LinearCombinationIfLi1EffLNS2K_9ScaleType4KindE0ELNS_15FloatRoundStyleE2EfEENS1_15EpilogueDefaultEEEEEvvEEEEvNT_6ParamsE)
        /*0020*/ 	.word	0x00000000
.L_16:


//--------------------- .nv.compat                --------------------------
	.section	.nv.compat,"",@"SHT_CUDA_COMPAT_INFO"
	.align	4
        /*0000*/ 	.byte	0x02, 0x09, 0x01, 0x00, 0x02, 0x02, 0x04, 0x00, 0x02, 0x05, 0x05, 0x00, 0x03, 0x07, 0x01, 0x01
        /*0010*/ 	.byte	0x02, 0x03, 0x01, 0x00, 0x02, 0x06, 0x01, 0x00, 0x04, 0x0b, 0x08, 0x00, 0x00, 0x00, 0x00, 0x00
        /*0020*/ 	.byte	0x00, 0x00, 0x00, 0x00


//--------------------- .nv.info._ZN7cutlass13device_kernelINS_4gemm6kernel13GemmUniversalIN4cute5tupleIJiiiiEEENS1_10collective13CollectiveMmaINS1_40MainloopSm90TmaGmmaWarpSpecializedSparseILi13ENS5_IJNS4_1CILi2EEENSA_ILi1EEESC_EEENS1_35KernelTmaWarpSpecializedCooperativeEEENS5_IJNSA_ILi128EEENSA_ILi64EEESH_EEENS_10bfloat16_tENS5_IJNS4_6LayoutINS5_IJiNS5_IJSB_iEEEiEEENS5_IJlNS5_IJSC_SB_EEElEEEEENSK_INS5_IJNS5_IJNS5_IJNSA_ILi8EEESB_NSA_ILi4EEEEEEiEEENS5_IJNS5_IJNSA_ILi16EEESB_SB_EEEiEEEiEEENS5_IJNS5_IJNS5_IJSH_SU_NSA_ILi1024EEEEEENSA_ILi4096EEEEEENS5_IJNS5_IJSC_NSA_ILi512EEENSA_ILi32EEEEEElEEElEEEEEEEESJ_NS5_IJlSC_lEEENS4_8TiledMMAINS4_8MMA_AtomIJNS4_4SM904GMMA6SPARSE28GMMA_64x64x32_F32BF16BF16_SSILNS1D_5MajorE0ELS1G_0ELNS1D_7ScaleInE1ELS1H_1ELNS1D_9SparseSelE0EEEEEENSK_ISD_NS5_IJSC_NSA_ILi0EEES1L_EEEEENS5_IJNS4_10UnderscoreES1O_S1O_EEEEENS4_13SM90_TMA_LOADENS4_14ComposedLayoutINS4_7SwizzleILi2ELi4ELi3EEENS4_25smem_sparse_ptr_flag_bitsILi2ELi16EEENSK_INS5_IJNS5_IJSC_SQ_EEENS5_IJSB_S13_EEEEEENS5_IJNS5_IJS1L_SH_EEESN_EEEEEEEvNS4_8identityENS4_23SM90_TMA_LOAD_MULTICASTENS1S_INS1T_ILi3ELi4ELi3EEENS4_18smem_ptr_flag_bitsILi16EEENSK_INS5_IJSQ_SH_EEENS5_IJSH_SC_EEEEEEEvS24_EENS_8epilogue10collective6detail29Sm90TmaWarpSpecializedAdapterINS2F_15DefaultEpilogueIfNS5_IJSC_llEEES2J_NS2E_6thread17LinearCombinationIfLi1EffLNS2K_9ScaleType4KindE0ELNS_15FloatRoundStyleE2EfEENS1_15EpilogueDefaultEEEEEvvEEEEvNT_6ParamsE --------------------------
	.section	.nv.info._ZN7cutlass13device_kernelINS_4gemm6kernel13GemmUniversalIN4cute5tupleIJiiiiEEENS1_10collective13CollectiveMmaINS1_40MainloopSm90TmaGmmaWarpSpecializedSparseILi13ENS5_IJNS4_1CILi2EEENSA_ILi1EEESC_EEENS1_35KernelTmaWarpSpecializedCooperativeEEENS5_IJNSA_ILi128EEENSA_ILi64EEESH_EEENS_10bfloat16_tENS5_IJNS4_6LayoutINS5_IJiNS5_IJSB_iEEEiEEENS5_IJlNS5_IJSC_SB_EEElEEEEENSK_INS5_IJNS5_IJNS5_IJNSA_ILi8EEESB_NSA_ILi4EEEEEEiEEENS5_IJNS5_IJNSA_ILi16EEESB_SB_EEEiEEEiEEENS5_IJNS5_IJNS5_IJSH_SU_NSA_ILi1024EEEEEENSA_ILi4096EEEEEENS5_IJNS5_IJSC_NSA_ILi512EEENSA_ILi32EEEEEElEEElEEEEEEEESJ_NS5_IJlSC_lEEENS4_8TiledMMAINS4_8MMA_AtomIJNS4_4SM904GMMA6SPARSE28GMMA_64x64x32_F32BF16BF16_SSILNS1D_5MajorE0ELS1G_0ELNS1D_7ScaleInE1ELS1H_1ELNS1D_9SparseSelE0EEEEEENSK_ISD_NS5_IJSC_NSA_ILi0EEES1L_EEEEENS5_IJNS4_10UnderscoreES1O_S1O_EEEEENS4_13SM90_TMA_LOADENS4_14ComposedLayoutINS4_7SwizzleILi2ELi4ELi3EEENS4_25smem_sparse_ptr_flag_bitsILi2ELi16EEENSK_INS5_IJNS5_IJSC_SQ_EEENS5_IJSB_S13_EEEEEENS5_IJNS5_IJS1L_SH_EEESN_EEEEEEEvNS4_8identityENS4_23SM90_TMA_LOAD_MULTICASTENS1S_INS1T_ILi3ELi4ELi3EEENS4_18smem_ptr_flag_bitsILi16EEENSK_INS5_IJSQ_SH_EEENS5_IJSH_SC_EEEEEEEvS24_EENS_8epilogue10collective6detail29Sm90TmaWarpSpecializedAdapterINS2F_15DefaultEpilogueIfNS5_IJSC_llEEES2J_NS2E_6thread17LinearCombinationIfLi1EffLNS2K_9ScaleType4KindE0ELNS_15FloatRoundStyleE2EfEENS1_15EpilogueDefaultEEEEEvvEEEEvNT_6ParamsE,"",@"SHT_CUDA_INFO"
	.sectionflags	@""
	.align	4


	//----- nvinfo : EIATTR_CUDA_API_VERSION
	.align		4
        /*0000*/ 	.byte	0x04, 0x37
        /*0002*/ 	.short	(.L_18 - .L_17)
.L_17:
        /*0004*/ 	.word	0x00000082


	//----- nvinfo : EIATTR_KPARAM_INFO
	.align		4
.L_18:
        /*0008*/ 	.byte	0x04, 0x17
        /*000a*/ 	.short	(.L_20 - .L_19)
.L_19:
        /*000c*/ 	.word	0x00000000
        /*0010*/ 	.short	0x0000
        /*0012*/ 	.short	0x0070
        /*0014*/ 	.byte	0x00, 0xf0, 0x01, 0x14


	//----- nvinfo : EIATTR_SPARSE_MMA_MASK
	.align		4
.L_20:
        /*0018*/ 	.byte	0x03, 0x50
        /*001a*/ 	.short	0x0002


	//----- nvinfo : EIATTR_MAXREG_COUNT
	.align		4
        /*001c*/ 	.byte	0x03, 0x1b
        /*001e*/ 	.short	0x00a8


	//----- nvinfo : EIATTR_NUM_BARRIERS
	.align		4
        /*0020*/ 	.byte	0x02, 0x4c
        /*0022*/ 	.byte	0x01
	.zero		1


	//----- nvinfo : EIATTR_MERCURY_ISA_VERSION
	.align		4
        /*0024*/ 	.byte	0x03, 0x5f
        /*0026*/ 	.short	0x0101


	//----- nvinfo : EIATTR_INT_WARP_WIDE_INSTR_OFFSETS
	.align		4
        /*0028*/ 	.byte	0x04, 0x31
        /*002a*/ 	.short	(.L_22 - .L_21)


	//   ....[0]....
.L_21:
        /*002c*/ 	.word	0x00000650


	//   ....[1]....
        /*0030*/ 	.word	0x00000790


	//   ....[2]....
        /*0034*/ 	.word	0x00000830


	//----- nvinfo : EIATTR_COOP_GROUP_MASK_REGIDS
	.align		4
.L_22:
        /*0038*/ 	.byte	0x04, 0x29
        /*003a*/ 	.short	(.L_24 - .L_23)


	//   ....[0]....
.L_23:
        /*003c*/ 	.word	0xffffffff


	//   ....[1]....
        /*0040*/ 	.word	0xffffffff


	//   ....[2]....
        /*0044*/ 	.word	0xffffffff


	//   ....[3]....
        /*0048*/ 	.word	0xffffffff


	//   ....[4]....
        /*004c*/ 	.word	0xffffffff


	//   ....[5]....
        /*0050*/ 	.word	0xffffffff


	//----- nvinfo : EIATTR_COOP_GROUP_INSTR_OFFSETS
	.align		4
.L_24:
        /*0054*/ 	.byte	0x04, 0x28
        /*0056*/ 	.short	(.L_26 - .L_25)


	//   ....[0]....
.L_25:
        /*0058*/ 	.word	0x00000060


	//   ....[1]....
        /*005c*/ 	.word	0x00000070


	//   ....[2]....
        /*0060*/ 	.word	0x00000160


	//   ....[3]....
        /*0064*/ 	.word	0x00000460


	//   ....[4]....
        /*0068*/ 	.word	0x00000960


	//   ....[5]....
        /*006c*/ 	.word	0x000013e0


	//----- nvinfo : EIATTR_REG_RECONFIG
	.align		4
.L_26:
        /*0070*/ 	.byte	0x01, 0x54
	.zero		2


	//----- nvinfo : EIATTR_MBARRIER_INSTR_OFFSETS
	.align		4
        /*0074*/ 	.byte	0x04, 0x39
        /*0076*/ 	.short	(.L_28 - .L_27)


	//   ....[0]....
.L_27:
        /*0078*/ 	.word	0x00000280
        /*007c*/ 	.word	0x000000ff
        /*0080*/ 	.word	0x00000000
        /*0084*/ 	.short	0x0100
        /*0086*/ 	.byte	0x08
	.zero		1


	//   ....[1]....
        /*0088*/ 	.word	0x00000290
        /*008c*/ 	.word	0x000000ff
        /*0090*/ 	.word	0x00000068
        /*0094*/ 	.short	0x0100
        /*0096*/ 	.byte	0x08
	.zero		1


	//   ....[2]....
        /*0098*/ 	.word	0x000002a0
        /*009c*/ 	.word	0x000000ff
        /*00a0*/ 	.word	0x00000008
        /*00a4*/ 	.short	0x0100
        /*00a6*/ 	.byte	0x08
	.zero		1


	//   ....[3]....
        /*00a8*/ 	.word	0x000002b0
        /*00ac*/ 	.word	0x000000ff
        /*00b0*/ 	.word	0x00000070
        /*00b4*/ 	.short	0x0100
        /*00b6*/ 	.byte	0x08
	.zero		1


	//   ....[4]....
        /*00b8*/ 	.word	0x000002c0
        /*00bc*/ 	.word	0x000000ff
        /*00c0*/ 	.word	0x00000010
        /*00c4*/ 	.short	0x0100
        /*00c6*/ 	.byte	0x08
	.zero		1


	//   ....[5]....
        /*00c8*/ 	.word	0x000002d0
        /*00cc*/ 	.word	0x000000ff
        /*00d0*/ 	.word	0x00000078
        /*00d4*/ 	.short	0x0100
        /*00d6*/ 	.byte	0x08
	.zero		1


	//   ....[6]....
        /*00d8*/ 	.word	0x000002e0
        /*00dc*/ 	.word	0x000000ff
        /*00e0*/ 	.word	0x00000018
        /*00e4*/ 	.short	0x0100
        /*00e6*/ 	.byte	0x08
	.zero		1


	//   ....[7]....
        /*00e8*/ 	.word	0x000002f0
        /*00ec*/ 	.word	0x000000ff
        /*00f0*/ 	.word	0x00000080
        /*00f4*/ 	.short	0x0100
        /*00f6*/ 	.byte	0x08
	.zero		1


	//   ....[8]....
        /*00f8*/ 	.word	0x00000300
        /*00fc*/ 	.word	0x000000ff
        /*0100*/ 	.word	0x00000020
        /*0104*/ 	.short	0x0100
        /*0106*/ 	.byte	0x08
	.zero		1


	//   ....[9]....
        /*0108*/ 	.word	0x00000310
        /*010c*/ 	.word	0x000000ff
        /*0110*/ 	.word	0x00000088
        /*0114*/ 	.short	0x0100
        /*0116*/ 	.byte	0x08
	.zero		1


	//   ....[10]....
        /*0118*/ 	.word	0x00000320
        /*011c*/ 	.word	0x000000ff
        /*0120*/ 	.word	0x00000028
        /*0124*/ 	.short	0x0100
        /*0126*/ 	.byte	0x08
	.zero		1


	//   ....[11]....
        /*0128*/ 	.word	0x00000330
        /*012c*/ 	.word	0x000000ff
        /*0130*/ 	.word	0x00000090
        /*0134*/ 	.short	0x0100
        /*0136*/ 	.byte	0x08
	.zero		1


	//   ....[12]....
        /*0138*/ 	.word	0x00000340
        /*013c*/ 	.word	0x000000ff
        /*0140*/ 	.word	0x00000030
        /*0144*/ 	.short	0x0100
        /*0146*/ 	.byte	0x08
	.zero		1


	//   ....[13]....
        /*0148*/ 	.word	0x00000350
        /*014c*/ 	.word	0x000000ff
        /*0150*/ 	.word	0x00000098
        /*0154*/ 	.short	0x0100
        /*0156*/ 	.byte	0x08
	.zero		1


	//   ....[14]....
        /*0158*/ 	.word	0x00000360
        /*015c*/ 	.word	0x000000ff
        /*0160*/ 	.word	0x00000038
        /*0164*/ 	.short	0x0100
        /*0166*/ 	.byte	0x08
	.zero		1


	//   ....[15]....
        /*0168*/ 	.word	0x00000370
        /*016c*/ 	.word	0x000000ff
        /*0170*/ 	.word	0x000000a0
        /*0174*/ 	.short	0x0100
        /*0176*/ 	.byte	0x08
	.zero		1


	//   ....[16]....
        /*0178*/ 	.word	0x00000380
        /*017c*/ 	.word	0x000000ff
        /*0180*/ 	.word	0x00000040
        /*0184*/ 	.short	0x0100
        /*0186*/ 	.byte	0x08
	.zero		1


	//   ....[17]....
        /*0188*/ 	.word	0x00000390
        /*018c*/ 	.word	0x000000ff
        /*0190*/ 	.word	0x000000a8
        /*0194*/ 	.short	0x0100
        /*0196*/ 	.byte	0x08
	.zero		1


	//   ....[18]....
        /*0198*/ 	.word	0x000003a0
        /*019c*/ 	.word	0x000000ff
        /*01a0*/ 	.word	0x00000048
        /*01a4*/ 	.short	0x0100
        /*01a6*/ 	.byte	0x08
	.zero		1


	//   ....[19]....
        /*01a8*/ 	.word	0x000003b0
        /*01ac*/ 	.word	0x000000ff
        /*01b0*/ 	.word	0x000000b0
        /*01b4*/ 	.short	0x0100
        /*01b6*/ 	.byte	0x08
	.zero		1


	//   ....[20]....
        /*01b8*/ 	.word	0x000003c0
        /*01bc*/ 	.word	0x000000ff
        /*01c0*/ 	.word	0x00000050
        /*01c4*/ 	.short	0x0100
        /*01c6*/ 	.byte	0x08
	.zero		1


	//   ....[21]....
        /*01c8*/ 	.word	0x000003d0
        /*01cc*/ 	.word	0x000000ff
        /*01d0*/ 	.word	0x000000b8
        /*01d4*/ 	.short	0x0100
        /*01d6*/ 	.byte	0x08
	.zero		1


	//   ....[22]....
        /*01d8*/ 	.word	0x000003e0
        /*01dc*/ 	.word	0x000000ff
        /*01e0*/ 	.word	0x00000058
        /*01e4*/ 	.short	0x0100
        /*01e6*/ 	.byte	0x08
	.zero		1


	//   ....[23]....
        /*01e8*/ 	.word	0x000003f0
        /*01ec*/ 	.word	0x000000ff
        /*01f0*/ 	.word	0x000000c0
        /*01f4*/ 	.short	0x0100
        /*01f6*/ 	.byte	0x08
	.zero		1


	//   ....[24]....
        /*01f8*/ 	.word	0x00000400
        /*01fc*/ 	.word	0x000000ff
        /*0200*/ 	.word	0x00000060
        /*0204*/ 	.short	0x0100
        /*0206*/ 	.byte	0x08
	.zero		1


	//   ....[25]....
        /*0208*/ 	.word	0x00000410
        /*020c*/ 	.word	0x000000ff
        /*0210*/ 	.word	0x000000c8
        /*0214*/ 	.short	0x0100
        /*0216*/ 	.byte	0x08
	.zero		1


	//   ....[26]....
        /*0218*/ 	.word	0x00000890
        /*021c*/ 	.word	0x000000ff
        /*0220*/ 	.word	0x000000e0
        /*0224*/ 	.short	0x0100
        /*0226*/ 	.byte	0x06
	.zero		1


	//   ....[27]....
        /*0228*/ 	.word	0x00000900
        /*022c*/ 	.word	0x000000ff
        /*0230*/ 	.word	0x000000e8
        /*0234*/ 	.short	0x0100
        /*0236*/ 	.byte	0x06
	.zero		1


	//   ....[28]....
        /*0238*/ 	.word	0x00001620
        /*023c*/ 	.word	0x000000ff
        /*0240*/ 	.word	0x00000000
        /*0244*/ 	.short	0x010a
        /*0246*/ 	.byte	0x08
	.zero		1


	//   ....[29]....
        /*0248*/ 	.word	0x000016f0
        /*024c*/ 	.word	0x000000ff
        /*0250*/ 	.word	0x00000000
        /*0254*/ 	.short	0x010a
        /*0256*/ 	.byte	0x08
	.zero		1


	//   ....[30]....
        /*0258*/ 	.word	0x00001890
        /*025c*/ 	.word	0x00000012
        /*0260*/ 	.word	0x00000000
        /*0264*/ 	.short	0x0101
        /*0266*/ 	.byte	0x3f
	.zero		1


	//   ....[31]....
        /*0268*/ 	.word	0x00005260
        /*026c*/ 	.word	0x00000015
        /*0270*/ 	.word	0x00000068
        /*0274*/ 	.short	0x010a
        /*0276*/ 	.byte	0x3f
	.zero		1


	//   ....[32]....
        /*0278*/ 	.word	0x00005690
        /*027c*/ 	.word	0x00000008
        /*0280*/ 	.word	0x000000e8
        /*0284*/ 	.short	0x0101
        /*0286*/ 	.byte	0x3f
	.zero		1


	//   ....[33]....
        /*0288*/ 	.word	0x00005dd0
        /*028c*/ 	.word	0x00000007
        /*0290*/ 	.word	0x00000000
        /*0294*/ 	.short	0x010a
        /*0296*/ 	.byte	0x3f
	.zero		1


	//   ....[34]....
        /*0298*/ 	.word	0x00005e50
        /*029c*/ 	.word	0x00000008
        /*02a0*/ 	.word	0x00000000
        /*02a4*/ 	.short	0x010a
        /*02a6*/ 	.byte	0x3f
	.zero		1


	//   ....[35]....
        /*02a8*/ 	.word	0x00005ee0
        /*02ac*/ 	.word	0x00000009
        /*02b0*/ 	.word	0x00000000
        /*02b4*/ 	.short	0x010a
        /*02b6*/ 	.byte	0x3f
	.zero		1


	//   ....[36]....
        /*02b8*/ 	.word	0x00005f70
        /*02bc*/ 	.word	0x00000008
        /*02c0*/ 	.word	0x00000000
        /*02c4*/ 	.short	0x010a
        /*02c6*/ 	.byte	0x3f
	.zero		1


	//   ....[37]....
        /*02c8*/ 	.word	0x00006000
        /*02cc*/ 	.word	0x00000009
        /*02d0*/ 	.word	0x00000000
        /*02d4*/ 	.short	0x010a
        /*02d6*/ 	.byte	0x3f
	.zero		1


	//   ....[38]....
        /*02d8*/ 	.word	0x00006090
        /*02dc*/ 	.word	0x00000008
        /*02e0*/ 	.word	0x00000000
        /*02e4*/ 	.short	0x010a
        /*02e6*/ 	.byte	0x3f
	.zero		1


	//   ....[39]....
        /*02e8*/ 	.word	0x00006120
        /*02ec*/ 	.word	0x00000009
        /*02f0*/ 	.word	0x00000000
        /*02f4*/ 	.short	0x010a
        /*02f6*/ 	.byte	0x3f
	.zero		1


	//   ....[40]....
        /*02f8*/ 	.word	0x000061b0
        /*02fc*/ 	.word	0x00000008
        /*0300*/ 	.word	0x00000000
        /*0304*/ 	.short	0x010a
        /*0306*/ 	.byte	0x3f
	.zero		1


	//   ....[41]....
        /*0308*/ 	.word	0x00006240
        /*030c*/ 	.word	0x00000009
        /*0310*/ 	.word	0x00000000
        /*0314*/ 	.short	0x010a
        /*0316*/ 	.byte	0x3f
	.zero		1


	//   ....[42]....
        /*0318*/ 	.word	0x000062d0
        /*031c*/ 	.word	0x00000008
        /*0320*/ 	.word	0x00000000
        /*0324*/ 	.short	0x010a
        /*0326*/ 	.byte	0x3f
	.zero		1


	//   ....[43]....
        /*0328*/ 	.word	0x00006360
        /*032c*/ 	.word	0x00000009
        /*0330*/ 	.word	0x00000000
        /*0334*/ 	.short	0x010a
        /*0336*/ 	.byte	0x3f
	.zero		1


	//   ....[44]....
        /*0338*/ 	.word	0x000063f0
        /*033c*/ 	.word	0x00000006
        /*0340*/ 	.word	0x00000000
        /*0344*/ 	.short	0x010a
        /*0346*/ 	.byte	0x3f
	.zero		1


	//   ....[45]....
        /*0348*/ 	.word	0x00006480
        /*034c*/ 	.word	0x00000003
        /*0350*/ 	.word	0x00000000
        /*0354*/ 	.short	0x010a
        /*0356*/ 	.byte	0x3f
	.zero		1


	//   ....[46]....
        /*0358*/ 	.word	0x000064f0
        /*035c*/ 	.word	0x00000012
        /*0360*/ 	.word	0x00000000
        /*0364*/ 	.short	0x010a
        /*0366*/ 	.byte	0x3f
	.zero		1


	//   ....[47]....
        /*0368*/ 	.word	0x000065c0
        /*036c*/ 	.word	0x00000015
        /*0370*/ 	.word	0x00000068
        /*0374*/ 	.short	0x010a
        /*0376*/ 	.byte	0x3f
	.zero		1


	//   ....[48]....
        /*0378*/ 	.word	0x00006690
        /*037c*/ 	.word	0x00000007
        /*0380*/ 	.word	0x00000000
        /*0384*/ 	.short	0x010a
        /*0386*/ 	.byte	0x3f
	.zero		1


	//   ....[49]....
        /*0388*/ 	.word	0x000066e0
        /*038c*/ 	.word	0x00000008
        /*0390*/ 	.word	0x00000000
        /*0394*/ 	.short	0x010a
        /*0396*/ 	.byte	0x3f
	.zero		1


	//   ....[50]....
        /*0398*/ 	.word	0x00006730
        /*039c*/ 	.word	0x00000009
        /*03a0*/ 	.word	0x00000000
        /*03a4*/ 	.short	0x010a
        /*03a6*/ 	.byte	0x3f
	.zero		1


	//   ....[51]....
        /*03a8*/ 	.word	0x00006780
        /*03ac*/ 	.word	0x00000008
        /*03b0*/ 	.word	0x00000000
        /*03b4*/ 	.short	0x010a
        /*03b6*/ 	.byte	0x3f
	.zero		1


	//   ....[52]....
        /*03b8*/ 	.word	0x000067d0
        /*03bc*/ 	.word	0x00000009
        /*03c0*/ 	.word	0x00000000
        /*03c4*/ 	.short	0x010a
        /*03c6*/ 	.byte	0x3f
	.zero		1


	//   ....[53]....
        /*03c8*/ 	.word	0x00006820
        /*03cc*/ 	.word	0x00000008
        /*03d0*/ 	.word	0x00000000
        /*03d4*/ 	.short	0x010a
        /*03d6*/ 	.byte	0x3f
	.zero		1


	//   ....[54]....
        /*03d8*/ 	.word	0x00006870
        /*03dc*/ 	.word	0x00000009
        /*03e0*/ 	.word	0x00000000
        /*03e4*/ 	.short	0x010a
        /*03e6*/ 	.byte	0x3f
	.zero		1


	//   ....[55]....
        /*03e8*/ 	.word	0x000068c0
        /*03ec*/ 	.word	0x00000008
        /*03f0*/ 	.word	0x00000000
        /*03f4*/ 	.short	0x010a
        /*03f6*/ 	.byte	0x3f
	.zero		1


	//   ....[56]....
        /*03f8*/ 	.word	0x00006910
        /*03fc*/ 	.word	0x00000009
        /*0400*/ 	.word	0x00000000
        /*0404*/ 	.short	0x010a
        /*0406*/ 	.byte	0x3f
	.zero		1


	//   ....[57]....
        /*0408*/ 	.word	0x00006960
        /*040c*/ 	.word	0x00000008
        /*0410*/ 	.word	0x00000000
        /*0414*/ 	.short	0x010a
        /*0416*/ 	.byte	0x3f
	.zero		1


	//   ....[58]....
        /*0418*/ 	.word	0x000069b0
        /*041c*/ 	.word	0x00000009
        /*0420*/ 	.word	0x00000000
        /*0424*/ 	.short	0x010a
        /*0426*/ 	.byte	0x3f
	.zero		1


	//   ....[59]....
        /*0428*/ 	.word	0x00006a00
        /*042c*/ 	.word	0x00000006
        /*0430*/ 	.word	0x00000000
        /*0434*/ 	.short	0x010a
        /*0436*/ 	.byte	0x3f
	.zero		1


	//----- nvinfo : EIATTR_NUM_MBARRIERS
	.align		4
.L_28:
        /*0438*/ 	.byte	0x03, 0x38
        /*043a*/ 	.short	0x001c


	//----- nvinfo : EIATTR_EXIT_INSTR_OFFSETS
	.align		4
        /*043c*/ 	.byte	0x04, 0x1c
        /*043e*/ 	.short	(.L_30 - .L_29)


	//   ....[0]....
.L_29:
        /*0440*/ 	.word	0x00000ac0


	//   ....[1]....
        /*0444*/ 	.word	0x000012b0


	//   ....[2]....
        /*0448*/ 	.word	0x00004960


	//   ....[3]....
        /*044c*/ 	.word	0x00004ec0


	//   ....[4]....
        /*0450*/ 	.word	0x000064d0


	//----- nvinfo : EIATTR_MAX_THREADS
	.align		4
.L_30:
        /*0454*/ 	.byte	0x04, 0x05
        /*0456*/ 	.short	(.L_32 - .L_31)
.L_31:
        /*0458*/ 	.word	0x00000180
        /*045c*/ 	.word	0x00000001
        /*0460*/ 	.word	0x00000001


	//----- nvinfo : EIATTR_CRS_STACK_SIZE
	.align		4
.L_32:
        /*0464*/ 	.byte	0x04, 0x1e
        /*0466*/ 	.short	(.L_34 - .L_33)
.L_33:
        /*0468*/ 	.word	0x00000000


	//----- nvinfo : EIATTR_CBANK_PARAM_SIZE
	.align		4
.L_34:
        /*046c*/ 	.byte	0x03, 0x19
        /*046e*/ 	.short	0x0570


	//----- nvinfo : EIATTR_PARAM_CBANK
	.align		4
        /*0470*/ 	.byte	0x04, 0x0a
        /*0472*/ 	.short	(.L_36 - .L_35)
	.align		4
.L_35:
        /*0474*/ 	.word	index@(.nv.constant0._ZN7cutlass13device_kernelINS_4gemm6kernel13GemmUniversalIN4cute5tupleIJiiiiEEENS1_10collective13CollectiveMmaINS1_40MainloopSm90TmaGmmaWarpSpecializedSparseILi13ENS5_IJNS4_1CILi2EEENSA_ILi1EEESC_EEENS1_35KernelTmaWarpSpecializedCooperativeEEENS5_IJNSA_ILi128EEENSA_ILi64EEESH_EEENS_10bfloat16_tENS5_IJNS4_6LayoutINS5_IJiNS5_IJSB_iEEEiEEENS5_IJlNS5_IJSC_SB_EEElEEEEENSK_INS5_IJNS5_IJNS5_IJNSA_ILi8EEESB_NSA_ILi4EEEEEEiEEENS5_IJNS5_IJNSA_ILi16EEESB_SB_EEEiEEEiEEENS5_IJNS5_IJNS5_IJSH_SU_NSA_ILi1024EEEEEENSA_ILi4096EEEEEENS5_IJNS5_IJSC_NSA_ILi512EEENSA_ILi32EEEEEElEEElEEEEEEEESJ_NS5_IJlSC_lEEENS4_8TiledMMAINS4_8MMA_AtomIJNS4_4SM904GMMA6SPARSE28GMMA_64x64x32_F32BF16BF16_SSILNS1D_5MajorE0ELS1G_0ELNS1D_7ScaleInE1ELS1H_1ELNS1D_9SparseSelE0EEEEEENSK_ISD_NS5_IJSC_NSA_ILi0EEES1L_EEEEENS5_IJNS4_10UnderscoreES1O_S1O_EEEEENS4_13SM90_TMA_LOADENS4_14ComposedLayoutINS4_7SwizzleILi2ELi4ELi3EEENS4_25smem_sparse_ptr_flag_bitsILi2ELi16EEENSK_INS5_IJNS5_IJSC_SQ_EEENS5_IJSB_S13_EEEEEENS5_IJNS5_IJS1L_SH_EEESN_EEEEEEEvNS4_8identityENS4_23SM90_TMA_LOAD_MULTICASTENS1S_INS1T_ILi3ELi4ELi3EEENS4_18smem_ptr_flag_bitsILi16EEENSK_INS5_IJSQ_SH_EEENS5_IJSH_SC_EEEEEEEvS24_EENS_8epilogue10collective6detail29Sm90TmaWarpSpecializedAdapterINS2F_15DefaultEpilogueIfNS5_IJSC_llEEES2J_NS2E_6thread17LinearCombinationIfLi1EffLNS2K_9ScaleType4KindE0ELNS_15FloatRoundStyleE2EfEENS1_15EpilogueDefaultEEEEEvvEEEEvNT_6ParamsE)
        /*0478*/ 	.short	0x0210
        /*047a*/ 	.short	0x0570


	//----- nvinfo : EIATTR_SW_WAR
	.align		4
.L_36:
        /*047c*/ 	.byte	0x04, 0x36
        /*047e*/ 	.short	(.L_38 - .L_37)
.L_37:
        /*0480*/ 	.word	0x00000008
.L_38:


//--------------------- .nv.callgraph             --------------------------
	.section	.nv.callgraph,"",@"SHT_CUDA_CALLGRAPH"
	.align	4
	.sectionentsize	8
	.align		4
        /*0000*/ 	.word	0x00000000
	.align		4
        /*0004*/ 	.word	0xffffffff
	.align		4
        /*0008*/ 	.word	0x00000000
	.align		4
        /*000c*/ 	.word	0xfffffffe
	.align		4
        /*0010*/ 	.word	0x00000000
	.align		4
        /*0014*/ 	.word	0xfffffffd
	.align		4
        /*0018*/ 	.word	0x00000000
	.align		4
        /*001c*/ 	.word	0xfffffffc


//--------------------- .nv.constant4             --------------------------
	.section	.nv.constant4,"a",@progbits
	.align	8
	.align		8
.nv.constant4:
        /*0000*/ 	.dword	_ZN39_INTERNAL_8d9cfa34_4_k_cu_03fa97a9_28194cuda3std3__45__cpo5beginE
	.align		8
        /*0008*/ 	.dword	_ZN39_INTERNAL_8d9cfa34_4_k_cu_03fa97a9_28194cuda3std3__45__cpo3endE
	.align		8
        /*0010*/ 	.dword	_ZN39_INTERNAL_8d9cfa34_4_k_cu_03fa97a9_28194cuda3std3__45__cpo6cbeginE
	.align		8
        /*0018*/ 	.dword	_ZN39_INTERNAL_8d9cfa34_4_k_cu_03fa97a9_28194cuda3std3__45__cpo4cendE
	.align		8
        /*0020*/ 	.dword	_ZN39_INTERNAL_8d9cfa34_4_k_cu_03fa97a9_28194cuda3std3__441_GLOBAL__N__8d9cfa34_4_k_cu_03fa97a9_28196ignoreE
	.align		8
        /*0028*/ 	.dword	_ZN39_INTERNAL_8d9cfa34_4_k_cu_03fa97a9_28194cuda3std3__419piecewise_constructE
	.align		8
        /*0030*/ 	.dword	_ZN39_INTERNAL_8d9cfa34_4_k_cu_03fa97a9_28194cuda3std3__48in_placeE
	.align		8
        /*0038*/ 	.dword	_ZN39_INTERNAL_8d9cfa34_4_k_cu_03fa97a9_28194cuda3std6ranges3__45__cpo4swapE
	.align		8
        /*0040*/ 	.dword	_ZN39_INTERNAL_8d9cfa34_4_k_cu_03fa97a9_28194cuda3std6ranges3__45__cpo9iter_moveE
	.align		8
        /*0048*/ 	.dword	_ZN39_INTERNAL_8d9cfa34_4_k_cu_03fa97a9_28194cute7productE
	.align		8
        /*0050*/ 	.dword	_ZN39_INTERNAL_8d9cfa34_4_k_cu_03fa97a9_28194cute1_E


//--------------------- .text._ZN7cutlass13device_kernelINS_4gemm6kernel13GemmUniversalIN4cute5tupleIJiiiiEEENS1_10collective13CollectiveMmaINS1_40MainloopSm90TmaGmmaWarpSpecializedSparseILi13ENS5_IJNS4_1CILi2EEENSA_ILi1EEESC_EEENS1_35KernelTmaWarpSpecializedCooperativeEEENS5_IJNSA_ILi128EEENSA_ILi64EEESH_EEENS_10bfloat16_tENS5_IJNS4_6LayoutINS5_IJiNS5_IJSB_iEEEiEEENS5_IJlNS5_IJSC_SB_EEElEEEEENSK_INS5_IJNS5_IJNS5_IJNSA_ILi8EEESB_NSA_ILi4EEEEEEiEEENS5_IJNS5_IJNSA_ILi16EEESB_SB_EEEiEEEiEEENS5_IJNS5_IJNS5_IJSH_SU_NSA_ILi1024EEEEEENSA_ILi4096EEEEEENS5_IJNS5_IJSC_NSA_ILi512EEENSA_ILi32EEEEEElEEElEEEEEEEESJ_NS5_IJlSC_lEEENS4_8TiledMMAINS4_8MMA_AtomIJNS4_4SM904GMMA6SPARSE28GMMA_64x64x32_F32BF16BF16_SSILNS1D_5MajorE0ELS1G_0ELNS1D_7ScaleInE1ELS1H_1ELNS1D_9SparseSelE0EEEEEENSK_ISD_NS5_IJSC_NSA_ILi0EEES1L_EEEEENS5_IJNS4_10UnderscoreES1O_S1O_EEEEENS4_13SM90_TMA_LOADENS4_14ComposedLayoutINS4_7SwizzleILi2ELi4ELi3EEENS4_25smem_sparse_ptr_flag_bitsILi2ELi16EEENSK_INS5_IJNS5_IJSC_SQ_EEENS5_IJSB_S13_EEEEEENS5_IJNS5_IJS1L_SH_EEESN_EEEEEEEvNS4_8identityENS4_23SM90_TMA_LOAD_MULTICASTENS1S_INS1T_ILi3ELi4ELi3EEENS4_18smem_ptr_flag_bitsILi16EEENSK_INS5_IJSQ_SH_EEENS5_IJSH_SC_EEEEEEEvS24_EENS_8epilogue10collective6detail29Sm90TmaWarpSpecializedAdapterINS2F_15DefaultEpilogueIfNS5_IJSC_llEEES2J_NS2E_6thread17LinearCombinationIfLi1EffLNS2K_9ScaleType4KindE0ELNS_15FloatRoundStyleE2EfEENS1_15EpilogueDefaultEEEEEvvEEEEvNT_6ParamsE --------------------------
	.section	.text._ZN7cutlass13device_kernelINS_4gemm6kernel13GemmUniversalIN4cute5tupleIJiiiiEEENS1_10collective13CollectiveMmaINS1_40MainloopSm90TmaGmmaWarpSpecializedSparseILi13ENS5_IJNS4_1CILi2EEENSA_ILi1EEESC_EEENS1_35KernelTmaWarpSpecializedCooperativeEEENS5_IJNSA_ILi128EEENSA_ILi64EEESH_EEENS_10bfloat16_tENS5_IJNS4_6LayoutINS5_IJiNS5_IJSB_iEEEiEEENS5_IJlNS5_IJSC_SB_EEElEEEEENSK_INS5_IJNS5_IJNS5_IJNSA_ILi8EEESB_NSA_ILi4EEEEEEiEEENS5_IJNS5_IJNSA_ILi16EEESB_SB_EEEiEEEiEEENS5_IJNS5_IJNS5_IJSH_SU_NSA_ILi1024EEEEEENSA_ILi4096EEEEEENS5_IJNS5_IJSC_NSA_ILi512EEENSA_ILi32EEEEEElEEElEEEEEEEESJ_NS5_IJlSC_lEEENS4_8TiledMMAINS4_8MMA_AtomIJNS4_4SM904GMMA6SPARSE28GMMA_64x64x32_F32BF16BF16_SSILNS1D_5MajorE0ELS1G_0ELNS1D_7ScaleInE1ELS1H_1ELNS1D_9SparseSelE0EEEEEENSK_ISD_NS5_IJSC_NSA_ILi0EEES1L_EEEEENS5_IJNS4_10UnderscoreES1O_S1O_EEEEENS4_13SM90_TMA_LOADENS4_14ComposedLayoutINS4_7SwizzleILi2ELi4ELi3EEENS4_25smem_sparse_ptr_flag_bitsILi2ELi16EEENSK_INS5_IJNS5_IJSC_SQ_EEENS5_IJSB_S13_EEEEEENS5_IJNS5_IJS1L_SH_EEESN_EEEEEEEvNS4_8identityENS4_23SM90_TMA_LOAD_MULTICASTENS1S_INS1T_ILi3ELi4ELi3EEENS4_18smem_ptr_flag_bitsILi16EEENSK_INS5_IJSQ_SH_EEENS5_IJSH_SC_EEEEEEEvS24_EENS_8epilogue10collective6detail29Sm90TmaWarpSpecializedAdapterINS2F_15DefaultEpilogueIfNS5_IJSC_llEEES2J_NS2E_6thread17LinearCombinationIfLi1EffLNS2K_9ScaleType4KindE0ELNS_15FloatRoundStyleE2EfEENS1_15EpilogueDefaultEEEEEvvEEEEvNT_6ParamsE,"ax",@progbits
	.align	128
.text._ZN7cutlass13device_kernelINS_4gemm6kernel13GemmUniversalIN4cute5tupleIJiiiiEEENS1_10collective13CollectiveMmaINS1_40MainloopSm90TmaGmmaWarpSpecializedSparseILi13ENS5_IJNS4_1CILi2EEENSA_ILi1EEESC_EEENS1_35KernelTmaWarpSpecializedCooperativeEEENS5_IJNSA_ILi128EEENSA_ILi64EEESH_EEENS_10bfloat16_tENS5_IJNS4_6LayoutINS5_IJiNS5_IJSB_iEEEiEEENS5_IJlNS5_IJSC_SB_EEElEEEEENSK_INS5_IJNS5_IJNS5_IJNSA_ILi8EEESB_NSA_ILi4EEEEEEiEEENS5_IJNS5_IJNSA_ILi16EEESB_SB_EEEiEEEiEEENS5_IJNS5_IJNS5_IJSH_SU_NSA_ILi1024EEEEEENSA_ILi4096EEEEEENS5_IJNS5_IJSC_NSA_ILi512EEENSA_ILi32EEEEEElEEElEEEEEEEESJ_NS5_IJlSC_lEEENS4_8TiledMMAINS4_8MMA_AtomIJNS4_4SM904GMMA6SPARSE28GMMA_64x64x32_F32BF16BF16_SSILNS1D_5MajorE0ELS1G_0ELNS1D_7ScaleInE1ELS1H_1ELNS1D_9SparseSelE0EEEEEENSK_ISD_NS5_IJSC_NSA_ILi0EEES1L_EEEEENS5_IJNS4_10UnderscoreES1O_S1O_EEEEENS4_13SM90_TMA_LOADENS4_14ComposedLayoutINS4_7SwizzleILi2ELi4ELi3EEENS4_25smem_sparse_ptr_flag_bitsILi2ELi16EEENSK_INS5_IJNS5_IJSC_SQ_EEENS5_IJSB_S13_EEEEEENS5_IJNS5_IJS1L_SH_EEESN_EEEEEEEvNS4_8identityENS4_23SM90_TMA_LOAD_MULTICASTENS1S_INS1T_ILi3ELi4ELi3EEENS4_18smem_ptr_flag_bitsILi16EEENSK_INS5_IJSQ_SH_EEENS5_IJSH_SC_EEEEEEEvS24_EENS_8epilogue10collective6detail29Sm90TmaWarpSpecializedAdapterINS2F_15DefaultEpilogueIfNS5_IJSC_llEEES2J_NS2E_6thread17LinearCombinationIfLi1EffLNS2K_9ScaleType4KindE0ELNS_15FloatRoundStyleE2EfEENS1_15EpilogueDefaultEEEEEvvEEEEvNT_6ParamsE:
        .type           _ZN7cutlass13device_kernelINS_4gemm6kernel13GemmUniversalIN4cute5tupleIJiiiiEEENS1_10collective13CollectiveMmaINS1_40MainloopSm90TmaGmmaWarpSpecializedSparseILi13ENS5_IJNS4_1CILi2EEENSA_ILi1EEESC_EEENS1_35KernelTmaWarpSpecializedCooperativeEEENS5_IJNSA_ILi128EEENSA_ILi64EEESH_EEENS_10bfloat16_tENS5_IJNS4_6LayoutINS5_IJiNS5_IJSB_iEEEiEEENS5_IJlNS5_IJSC_SB_EEElEEEEENSK_INS5_IJNS5_IJNS5_IJNSA_ILi8EEESB_NSA_ILi4EEEEEEiEEENS5_IJNS5_IJNSA_ILi16EEESB_SB_EEEiEEEiEEENS5_IJNS5_IJNS5_IJSH_SU_NSA_ILi1024EEEEEENSA_ILi4096EEEEEENS5_IJNS5_IJSC_NSA_ILi512EEENSA_ILi32EEEEEElEEElEEEEEEEESJ_NS5_IJlSC_lEEENS4_8TiledMMAINS4_8MMA_AtomIJNS4_4SM904GMMA6SPARSE28GMMA_64x64x32_F32BF16BF16_SSILNS1D_5MajorE0ELS1G_0ELNS1D_7ScaleInE1ELS1H_1ELNS1D_9SparseSelE0EEEEEENSK_ISD_NS5_IJSC_NSA_ILi0EEES1L_EEEEENS5_IJNS4_10UnderscoreES1O_S1O_EEEEENS4_13SM90_TMA_LOADENS4_14ComposedLayoutINS4_7SwizzleILi2ELi4ELi3EEENS4_25smem_sparse_ptr_flag_bitsILi2ELi16EEENSK_INS5_IJNS5_IJSC_SQ_EEENS5_IJSB_S13_EEEEEENS5_IJNS5_IJS1L_SH_EEESN_EEEEEEEvNS4_8identityENS4_23SM90_TMA_LOAD_MULTICASTENS1S_INS1T_ILi3ELi4ELi3EEENS4_18smem_ptr_flag_bitsILi16EEENSK_INS5_IJSQ_SH_EEENS5_IJSH_SC_EEEEEEEvS24_EENS_8epilogue10collective6detail29Sm90TmaWarpSpecializedAdapterINS2F_15DefaultEpilogueIfNS5_IJSC_llEEES2J_NS2E_6thread17LinearCombinationIfLi1EffLNS2K_9ScaleType4KindE0ELNS_15FloatRoundStyleE2EfEENS1_15EpilogueDefaultEEEEEvvEEEEvNT_6ParamsE,@function
        .size           _ZN7cutlass13device_kernelINS_4gemm6kernel13GemmUniversalIN4cute5tupleIJiiiiEEENS1_10collective13CollectiveMmaINS1_40MainloopSm90TmaGmmaWarpSpecializedSparseILi13ENS5_IJNS4_1CILi2EEENSA_ILi1EEESC_EEENS1_35KernelTmaWarpSpecializedCooperativeEEENS5_IJNSA_ILi128EEENSA_ILi64EEESH_EEENS_10bfloat16_tENS5_IJNS4_6LayoutINS5_IJiNS5_IJSB_iEEEiEEENS5_IJlNS5_IJSC_SB_EEElEEEEENSK_INS5_IJNS5_IJNS5_IJNSA_ILi8EEESB_NSA_ILi4EEEEEEiEEENS5_IJNS5_IJNSA_ILi16EEESB_SB_EEEiEEEiEEENS5_IJNS5_IJNS5_IJSH_SU_NSA_ILi1024EEEEEENSA_ILi4096EEEEEENS5_IJNS5_IJSC_NSA_ILi512EEENSA_ILi32EEEEEElEEElEEEEEEEESJ_NS5_IJlSC_lEEENS4_8TiledMMAINS4_8MMA_AtomIJNS4_4SM904GMMA6SPARSE28GMMA_64x64x32_F32BF16BF16_SSILNS1D_5MajorE0ELS1G_0ELNS1D_7ScaleInE1ELS1H_1ELNS1D_9SparseSelE0EEEEEENSK_ISD_NS5_IJSC_NSA_ILi0EEES1L_EEEEENS5_IJNS4_10UnderscoreES1O_S1O_EEEEENS4_13SM90_TMA_LOADENS4_14ComposedLayoutINS4_7SwizzleILi2ELi4ELi3EEENS4_25smem_sparse_ptr_flag_bitsILi2ELi16EEENSK_INS5_IJNS5_IJSC_SQ_EEENS5_IJSB_S13_EEEEEENS5_IJNS5_IJS1L_SH_EEESN_EEEEEEEvNS4_8identityENS4_23SM90_TMA_LOAD_MULTICASTENS1S_INS1T_ILi3ELi4ELi3EEENS4_18smem_ptr_flag_bitsILi16EEENSK_INS5_IJSQ_SH_EEENS5_IJSH_SC_EEEEEEEvS24_EENS_8epilogue10collective6detail29Sm90TmaWarpSpecializedAdapterINS2F_15DefaultEpilogueIfNS5_IJSC_llEEES2J_NS2E_6thread17LinearCombinationIfLi1EffLNS2K_9ScaleType4KindE0ELNS_15FloatRoundStyleE2EfEENS1_15EpilogueDefaultEEEEEvvEEEEvNT_6ParamsE,(.L_x_143 - _ZN7cutlass13device_kernelINS_4gemm6kernel13GemmUniversalIN4cute5tupleIJiiiiEEENS1_10collective13CollectiveMmaINS1_40MainloopSm90TmaGmmaWarpSpecializedSparseILi13ENS5_IJNS4_1CILi2EEENSA_ILi1EEESC_EEENS1_35KernelTmaWarpSpecializedCooperativeEEENS5_IJNSA_ILi128EEENSA_ILi64EEESH_EEENS_10bfloat16_tENS5_IJNS4_6LayoutINS5_IJiNS5_IJSB_iEEEiEEENS5_IJlNS5_IJSC_SB_EEElEEEEENSK_INS5_IJNS5_IJNS5_IJNSA_ILi8EEESB_NSA_ILi4EEEEEEiEEENS5_IJNS5_IJNSA_ILi16EEESB_SB_EEEiEEEiEEENS5_IJNS5_IJNS5_IJSH_SU_NSA_ILi1024EEEEEENSA_ILi4096EEEEEENS5_IJNS5_IJSC_NSA_ILi512EEENSA_ILi32EEEEEElEEElEEEEEEEESJ_NS5_IJlSC_lEEENS4_8TiledMMAINS4_8MMA_AtomIJNS4_4SM904GMMA6SPARSE28GMMA_64x64x32_F32BF16BF16_SSILNS1D_5MajorE0ELS1G_0ELNS1D_7ScaleInE1ELS1H_1ELNS1D_9SparseSelE0EEEEEENSK_ISD_NS5_IJSC_NSA_ILi0EEES1L_EEEEENS5_IJNS4_10UnderscoreES1O_S1O_EEEEENS4_13SM90_TMA_LOADENS4_14ComposedLayoutINS4_7SwizzleILi2ELi4ELi3EEENS4_25smem_sparse_ptr_flag_bitsILi2ELi16EEENSK_INS5_IJNS5_IJSC_SQ_EEENS5_IJSB_S13_EEEEEENS5_IJNS5_IJS1L_SH_EEESN_EEEEEEEvNS4_8identityENS4_23SM90_TMA_LOAD_MULTICASTENS1S_INS1T_ILi3ELi4ELi3EEENS4_18smem_ptr_flag_bitsILi16EEENSK_INS5_IJSQ_SH_EEENS5_IJSH_SC_EEEEEEEvS24_EENS_8epilogue10collective6detail29Sm90TmaWarpSpecializedAdapterINS2F_15DefaultEpilogueIfNS5_IJSC_llEEES2J_NS2E_6thread17LinearCombinationIfLi1EffLNS2K_9ScaleType4KindE0ELNS_15FloatRoundStyleE2EfEENS1_15EpilogueDefaultEEEEEvvEEEEvNT_6ParamsE)
        .other          _ZN7cutlass13device_kernelINS_4gemm6kernel13GemmUniversalIN4cute5tupleIJiiiiEEENS1_10collective13CollectiveMmaINS1_40MainloopSm90TmaGmmaWarpSpecializedSparseILi13ENS5_IJNS4_1CILi2EEENSA_ILi1EEESC_EEENS1_35KernelTmaWarpSpecializedCooperativeEEENS5_IJNSA_ILi128EEENSA_ILi64EEESH_EEENS_10bfloat16_tENS5_IJNS4_6LayoutINS5_IJiNS5_IJSB_iEEEiEEENS5_IJlNS5_IJSC_SB_EEElEEEEENSK_INS5_IJNS5_IJNS5_IJNSA_ILi8EEESB_NSA_ILi4EEEEEEiEEENS5_IJNS5_IJNSA_ILi16EEESB_SB_EEEiEEEiEEENS5_IJNS5_IJNS5_IJSH_SU_NSA_ILi1024EEEEEENSA_ILi4096EEEEEENS5_IJNS5_IJSC_NSA_ILi512EEENSA_ILi32EEEEEElEEElEEEEEEEESJ_NS5_IJlSC_lEEENS4_8TiledMMAINS4_8MMA_AtomIJNS4_4SM904GMMA6SPARSE28GMMA_64x64x32_F32BF16BF16_SSILNS1D_5MajorE0ELS1G_0ELNS1D_7ScaleInE1ELS1H_1ELNS1D_9SparseSelE0EEEEEENSK_ISD_NS5_IJSC_NSA_ILi0EEES1L_EEEEENS5_IJNS4_10UnderscoreES1O_S1O_EEEEENS4_13SM90_TMA_LOADENS4_14ComposedLayoutINS4_7SwizzleILi2ELi4ELi3EEENS4_25smem_sparse_ptr_flag_bitsILi2ELi16EEENSK_INS5_IJNS5_IJSC_SQ_EEENS5_IJSB_S13_EEEEEENS5_IJNS5_IJS1L_SH_EEESN_EEEEEEEvNS4_8identityENS4_23SM90_TMA_LOAD_MULTICASTENS1S_INS1T_ILi3ELi4ELi3EEENS4_18smem_ptr_flag_bitsILi16EEENSK_INS5_IJSQ_SH_EEENS5_IJSH_SC_EEEEEEEvS24_EENS_8epilogue10collective6detail29Sm90TmaWarpSpecializedAdapterINS2F_15DefaultEpilogueIfNS5_IJSC_llEEES2J_NS2E_6thread17LinearCombinationIfLi1EffLNS2K_9ScaleType4KindE0ELNS_15FloatRoundStyleE2EfEENS1_15EpilogueDefaultEEEEEvvEEEEvNT_6ParamsE,@"STO_CUDA_ENTRY STV_DEFAULT"
_ZN7cutlass13device_kernelINS_4gemm6kernel13GemmUniversalIN4cute5tupleIJiiiiEEENS1_10collective13CollectiveMmaINS1_40MainloopSm90TmaGmmaWarpSpecializedSparseILi13ENS5_IJNS4_1CILi2EEENSA_ILi1EEESC_EEENS1_35KernelTmaWarpSpecializedCooperativeEEENS5_IJNSA_ILi128EEENSA_ILi64EEESH_EEENS_10bfloat16_tENS5_IJNS4_6LayoutINS5_IJiNS5_IJSB_iEEEiEEENS5_IJlNS5_IJSC_SB_EEElEEEEENSK_INS5_IJNS5_IJNS5_IJNSA_ILi8EEESB_NSA_ILi4EEEEEEiEEENS5_IJNS5_IJNSA_ILi16EEESB_SB_EEEiEEEiEEENS5_IJNS5_IJNS5_IJSH_SU_NSA_ILi1024EEEEEENSA_ILi4096EEEEEENS5_IJNS5_IJSC_NSA_ILi512EEENSA_ILi32EEEEEElEEElEEEEEEEESJ_NS5_IJlSC_lEEENS4_8TiledMMAINS4_8MMA_AtomIJNS4_4SM904GMMA6SPARSE28GMMA_64x64x32_F32BF16BF16_SSILNS1D_5MajorE0ELS1G_0ELNS1D_7ScaleInE1ELS1H_1ELNS1D_9SparseSelE0EEEEEENSK_ISD_NS5_IJSC_NSA_ILi0EEES1L_EEEEENS5_IJNS4_10UnderscoreES1O_S1O_EEEEENS4_13SM90_TMA_LOADENS4_14ComposedLayoutINS4_7SwizzleILi2ELi4ELi3EEENS4_25smem_sparse_ptr_flag_bitsILi2ELi16EEENSK_INS5_IJNS5_IJSC_SQ_EEENS5_IJSB_S13_EEEEEENS5_IJNS5_IJS1L_SH_EEESN_EEEEEEEvNS4_8identityENS4_23SM90_TMA_LOAD_MULTICASTENS1S_INS1T_ILi3ELi4ELi3EEENS4_18smem_ptr_flag_bitsILi16EEENSK_INS5_IJSQ_SH_EEENS5_IJSH_SC_EEEEEEEvS24_EENS_8epilogue10collective6detail29Sm90TmaWarpSpecializedAdapterINS2F_15DefaultEpilogueIfNS5_IJSC_llEEES2J_NS2E_6thread17LinearCombinationIfLi1EffLNS2K_9ScaleType4KindE0ELNS_15FloatRoundStyleE2EfEENS1_15EpilogueDefaultEEEEEvvEEEEvNT_6ParamsE:
[----:B------:R-:W-:Y:S01]  /*0000*/  LDC R1, c[0x0][0x28] ;  /* 0x00000a00ff017b82 */ /* 0x000fe20000000800 */
[----:B------:R-:W0:Y:S01]  /*0010*/  S2R R0, SR_TID.X ;  /* 0x0000000000007919 */ /* 0x000e220000002100 */
[----:B------:R-:W-:Y:S01]  /*0020*/  ELECT P0, URZ, PT ;  /* 0x00000000003f782f */ /* 0x000fe20003800000 */
[----:B------:R-:W-:Y:S01]  /*0030*/  BSSY B0, `(.L_x_0) ;  /* 0x0000012000007945 */ /* 0x000fe20003800000 */
[--C-:B0-----:R-:W-:Y:S02]  /*0040*/  SHF.R.U32.HI R2, RZ, 0x5, R0.reuse ;  /* 0x00000005ff027819 */ /* 0x101fe40000011600 */
[----:B------:R-:W-:-:S03]  /*0050*/  SHF.R.U32.HI R8, RZ, 0x7, R0 ;  /* 0x00000007ff087819 */ /* 0x000fc60000011600 */
[----:B------:R-:W0:Y:S04]  /*0060*/  SHFL.IDX PT, R9, R2, RZ, 0x1f ;  /* 0x00001fff02097589 */ /* 0x000e2800000e0000 */
[----:B------:R1:W2:Y:S01]  /*0070*/  SHFL.IDX PT, R3, R8, RZ, 0x1f ;  /* 0x00001fff08037589 */ /* 0x0002a200000e0000 */
[----:B0-----:R-:W-:-:S13]  /*0080*/  ISETP.NE.OR P0, PT, R9, RZ, !P0 ;  /* 0x000000ff0900720c */ /* 0x001fda0004705670 */
[----:B-12---:R-:W-:Y:S05]  /*0090*/  @P0 BRA `(.L_x_1) ;  /* 0x00000000002c0947 */ /* 0x006fea0003800000 */
[----:B------:R-:W-:Y:S02]  /*00a0*/  ULDC.64 UR4, c[0x0][0x198] ;  /* 0x0000660000047ab9 */ /* 0x000fe40000000a00 */
[----:B------:R-:W-:Y:S02]  /*00b0*/  UIADD3 UR6, UP0, UR4, 0xf0, URZ ;  /* 0x000000f004067890 */ /* 0x000fe4000ff1e03f */
[----:B------:R-:W-:Y:S02]  /*00c0*/  UIADD3 UR8, UP1, UR4, 0x1f0, URZ ;  /* 0x000001f004087890 */ /* 0x000fe4000ff3e03f */
[----:B------:R-:W-:Y:S02]  /*00d0*/  UIADD3 UR4, UP2, UR4, 0x2f0, URZ ;  /* 0x000002f004047890 */ /* 0x000fe4000ff5e03f */
[----:B------:R-:W-:Y:S02]  /*00e0*/  UIADD3.X UR7, URZ, UR5, URZ, UP0, !UPT ;  /* 0x000000053f077290 */ /* 0x000fe400087fe43f */
[----:B------:R-:W-:-:S02]  /*00f0*/  UIADD3.X UR9, URZ, UR5, URZ, UP1, !UPT ;  /* 0x000000053f097290 */ /* 0x000fc40008ffe43f */
[----:B------:R-:W-:-:S05]  /*0100*/  UIADD3.X UR5, URZ, UR5, URZ, UP2, !UPT ;  /* 0x000000053f057290 */ /* 0x000fca00097fe43f */
[----:B------:R0:W-:Y:S02]  /*0110*/  UTMACCTL.PF [UR6] ;  /* 0x00000000060079b9 */ /* 0x0001e40008040000 */
[----:B------:R0:W-:Y:S02]  /*0120*/  UTMACCTL.PF [UR8] ;  /* 0x00000000080079b9 */ /* 0x0001e40008040000 */
[----:B------:R0:W-:Y:S02]  /*0130*/  UTMACCTL.PF [UR4] ;  /* 0x00000000040079b9 */ /* 0x0001e40008040000 */
[----:B0-----:R-:W-:Y:S01]  /*0140*/  NOP ;  /* 0x0000000000007918 */ /* 0x001fe20000000000 */
.L_x_1:
[----:B------:R-:W-:Y:S05]  /*0150*/  BSYNC B0 ;  /* 0x0000000000007941 */ /* 0x000fea0003800000 */
.L_x_0:
[----:B------:R-:W0:Y:S02]  /*0160*/  SHFL.IDX PT, R4, R2, RZ, 0x1f ;  /* 0x00001fff02047589 */ /* 0x000e2400000e0000 */
[----:B0-----:R-:W-:-:S13]  /*0170*/  ISETP.NE.AND P0, PT, R4, RZ, PT ;  /* 0x000000ff0400720c */ /* 0x001fda0003f05270 */
[----:B------:R-:W-:Y:S05]  /*0180*/  @P0 BRA `(.L_x_2) ;  /* 0x0000000000ac0947 */ /* 0x000fea0003800000 */
[----:B------:R-:W-:Y:S01]  /*0190*/  ELECT P0, URZ, PT ;  /* 0x00000000003f782f */ /* 0x000fe20003800000 */
[----:B------:R-:W-:-:S12]  /*01a0*/  BSSY B0, `(.L_x_2) ;  /* 0x0000029000007945 */ /* 0x000fd80003800000 */
[----:B------:R-:W-:Y:S05]  /*01b0*/  @!P0 BRA `(.L_x_3) ;  /* 0x00000000009c8947 */ /* 0x000fea0003800000 */
[----:B------:R-:W0:Y:S01]  /*01c0*/  S2UR UR8, SR_CgaCtaId ;  /* 0x00000000000879c3 */ /* 0x000e220000008800 */
[----:B------:R-:W-:Y:S01]  /*01d0*/  UMOV UR4, 0x400 ;  /* 0x0000040000047882 */ /* 0x000fe20000000000 */
[----:B------:R-:W-:Y:S01]  /*01e0*/  UMOV UR5, 0x1 ;  /* 0x0000000100057882 */ /* 0x000fe20000000000 */
[----:B------:R-:W-:Y:S02]  /*01f0*/  UMOV UR6, 0x4 ;  /* 0x0000000400067882 */ /* 0x000fe40000000000 */
[----:B------:R-:W-:-:S04]  /*0200*/  UIADD3 UR6, -UR6, 0x100000, URZ ;  /* 0x0010000006067890 */ /* 0x000fc8000fffe13f */
[----:B------:R-:W-:Y:S02]  /*0210*/  USHF.L.U32 UR7, UR6, 0xb, URZ ;  /* 0x0000000b06077899 */ /* 0x000fe4000800063f */
[----:B------:R-:W-:Y:S02]  /*0220*/  USHF.L.U32 UR6, UR6, 0x1, URZ ;  /* 0x0000000106067899 */ /* 0x000fe4000800063f */
[----:B0-----:R-:W-:Y:S02]  /*0230*/  ULEA UR8, UR8, UR4, 0x18 ;  /* 0x0000000408087291 */ /* 0x001fe4000f8ec03f */
[----:B------:R-:W-:-:S04]  /*0240*/  UIADD3 UR4, -UR5, 0x100000, URZ ;  /* 0x0010000005047890 */ /* 0x000fc8000fffe13f */
[----:B------:R-:W-:Y:S02]  /*0250*/  USHF.L.U32 UR5, UR4, 0xb, URZ ;  /* 0x0000000b04057899 */ /* 0x000fe4000800063f */
[----:B------:R-:W-:Y:S01]  /*0260*/  USHF.L.U32 UR4, UR4, 0x1, URZ ;  /* 0x0000000104047899 */ /* 0x000fe2000800063f */
[----:B------:R-:W0:Y:S11]  /*0270*/  FENCE.VIEW.ASYNC.S ;  /* 0x00000000000073c6 */ /* 0x000e360000000000 */
[----:B0-----:R0:W1:Y:S01]  /*0280*/  SYNCS.EXCH.64 URZ, [UR8], UR4 ;  /* 0x00000004083f75b2 */ /* 0x0010620008000100 */
[----:B------:R0:W2:Y:S01]  /*0290*/  SYNCS.EXCH.64 URZ, [UR8+0x68], UR6 ;  /* 0x00006806083f75b2 */ /* 0x0000a20008000100 */
[----:B------:R0:W3:Y:S01]  /*02a0*/  SYNCS.EXCH.64 URZ, [UR8+0x8], UR4 ;  /* 0x00000804083f75b2 */ /* 0x0000e20008000100 */
[----:B------:R0:W4:Y:S01]  /*02b0*/  SYNCS.EXCH.64 URZ, [UR8+0x70], UR6 ;  /* 0x00007006083f75b2 */ /* 0x0001220008000100 */
[----:B------:R0:W0:Y:S01]  /*02c0*/  SYNCS.EXCH.64 URZ, [UR8+0x10], UR4 ;  /* 0x00001004083f75b2 */ /* 0x0000220008000100 */
        /* <DEDUP_REMOVED lines=21> */
[----:B-123--:R-:W-:Y:S01]  /*0420*/  NOP ;  /* 0x0000000000007918 */ /* 0x00efe20000000000 */
.L_x_3:
[----:B0-----:R-:W-:Y:S05]  /*0430*/  BSYNC B0 ;  /* 0x0000000000007941 */ /* 0x001fea0003800000 */
.L_x_2:
[----:B------:R-:W0:Y:S01]  /*0440*/  S2UR UR8, SR_CTAID.X ;  /* 0x00000000000879c3 */ /* 0x000e220000002500 */
[----:B------:R-:W-:Y:S01]  /*0450*/  SHF.R.S32.HI R5, RZ, 0x1f, R0 ;  /* 0x0000001fff057819 */ /* 0x000fe20000011400 */
[----:B------:R-:W1:Y:S01]  /*0460*/  SHFL.IDX PT, R2, R2, RZ, 0x1f ;  /* 0x00001fff02027589 */ /* 0x000e6200000e0000 */
[----:B------:R-:W-:Y:S02]  /*0470*/  ELECT P0, URZ, PT ;  /* 0x00000000003f782f */ /* 0x000fe40003800000 */
[----:B------:R-:W-:Y:S01]  /*0480*/  SHF.R.S32.HI R13, RZ, 0x1f, R4 ;  /* 0x0000001fff0d7819 */ /* 0x000fe20000011404 */
[----:B------:R-:W-:Y:S01]  /*0490*/  ULDC UR4, c[0x0][0x150] ;  /* 0x0000540000047ab9 */ /* 0x000fe20000000800 */
[----:B------:R-:W-:Y:S01]  /*04a0*/  LEA.HI R5, R5, R0, RZ, 0x7 ;  /* 0x0000000005057211 */ /* 0x000fe200078f38ff */
[----:B------:R-:W2:Y:S01]  /*04b0*/  S2R R10, SR_CTAID.Y ;  /* 0x00000000000a7919 */ /* 0x000ea20000002600 */
[----:B------:R-:W3:Y:S01]  /*04c0*/  LDC R14, c[0x0][0x144] ;  /* 0x00005100ff0e7b82 */ /* 0x000ee20000000800 */
[----:B------:R-:W-:Y:S01]  /*04d0*/  LEA.HI R13, R13, R4, RZ, 0x2 ;  /* 0x000000040d0d7211 */ /* 0x000fe200078f10ff */
[----:B------:R-:W-:Y:S01]  /*04e0*/  VIADD R18, R3, 0xffffffff ;  /* 0xffffffff03127836 */ /* 0x000fe20000000000 */
[----:B------:R-:W-:Y:S01]  /*04f0*/  LOP3.LUT R5, R5, 0xffffff80, RZ, 0xc0, !PT ;  /* 0xffffff8005057812 */ /* 0x000fe200078ec0ff */
[----:B------:R-:W-:Y:S01]  /*0500*/  NOP ;  /* 0x0000000000007918 */ /* 0x000fe20000000000 */
[----:B------:R-:W-:Y:S01]  /*0510*/  LOP3.LUT R13, R13, 0x3ffffffc, RZ, 0xc0, !PT ;  /* 0x3ffffffc0d0d7812 */ /* 0x000fe200078ec0ff */
[----:B------:R-:W-:Y:S01]  /*0520*/  NOP ;  /* 0x0000000000007918 */ /* 0x000fe20000000000 */
[----:B------:R-:W-:Y:S01]  /*0530*/  ISETP.GE.U32.AND P5, PT, R18, 0x2, PT ;  /* 0x000000021200780c */ /* 0x000fe20003fa6070 */
[----:B------:R-:W-:Y:S01]  /*0540*/  IMAD.IADD R5, R0, 0x1, -R5 ;  /* 0x0000000100057824 */ /* 0x000fe200078e0a05 */
[----:B------:R-:W5:Y:S01]  /*0550*/  LDC R16, c[0x0][0x140] ;  /* 0x00005000ff107b82 */ /* 0x000f620000000800 */
[----:B------:R-:W-:Y:S01]  /*0560*/  IMAD.IADD R4, R4, 0x1, -R13 ;  /* 0x0000000104047824 */ /* 0x000fe200078e0a0d */
[----:B------:R-:W-:-:S02]  /*0570*/  ISETP.NE.AND P2, PT, R3, RZ, PT ;  /* 0x000000ff0300720c */ /* 0x000fc40003f45270 */
[----:B------:R-:W-:Y:S02]  /*0580*/  SHF.R.S32.HI R6, RZ, 0x1f, R5 ;  /* 0x0000001fff067819 */ /* 0x000fe40000011405 */
[----:B------:R-:W-:Y:S02]  /*0590*/  LOP3.LUT P6, RZ, R5, 0x7, RZ, 0xc0, !PT ;  /* 0x0000000705ff7812 */ /* 0x000fe400078cc0ff */
[----:B0-----:R-:W-:Y:S02]  /*05a0*/  I2FP.F32.U32 R7, UR8 ;  /* 0x0000000800077c45 */ /* 0x001fe40008201000 */
[----:B------:R-:W-:Y:S02]  /*05b0*/  LEA.HI R6, R6, R5, RZ, 0x3 ;  /* 0x0000000506067211 */ /* 0x000fe400078f18ff */
[----:B-1----:R-:W-:Y:S01]  /*05c0*/  ISETP.NE.OR P0, PT, R2, RZ, !P0 ;  /* 0x000000ff0200720c */ /* 0x002fe20004705670 */
[----:B------:R-:W-:Y:S01]  /*05d0*/  FMUL R12, R7, UR4 ;  /* 0x00000004070c7c20 */ /* 0x000fe20008400000 */
[--C-:B------:R-:W-:Y:S01]  /*05e0*/  SHF.R.S32.HI R2, RZ, 0x3, R6.reuse ;  /* 0x00000003ff027819 */ /* 0x100fe20000011406 */
[----:B------:R-:W-:Y:S01]  /*05f0*/  ULDC UR4, c[0x0][0x154] ;  /* 0x0000550000047ab9 */ /* 0x000fe20000000800 */
[----:B------:R-:W-:-:S03]  /*0600*/  SHF.R.S32.HI R7, RZ, 0x1f, R6 ;  /* 0x0000001fff077819 */ /* 0x000fc60000011406 */
[----:B------:R-:W0:Y:S01]  /*0610*/  F2I.U32.TRUNC.NTZ R12, R12 ;  /* 0x0000000c000c7305 */ /* 0x000e22000020f000 */
[----:B------:R-:W-:Y:S02]  /*0620*/  LEA.HI R7, R7, R2, RZ, 0x2 ;  /* 0x0000000207077211 */ /* 0x000fe400078f10ff */
[----:B--2---:R-:W-:Y:S02]  /*0630*/  I2FP.F32.U32 R6, R10 ;  /* 0x0000000a00067245 */ /* 0x004fe40000201000 */
[----:B------:R-:W-:Y:S01]  /*0640*/  LOP3.LUT R7, R7, 0xfffffffc, RZ, 0xc0, !PT ;  /* 0xfffffffc07077812 */ /* 0x000fe200078ec0ff */
[----:B------:R-:W-:Y:S01]  /*0650*/  VOTEU.ALL UP0, P0 ;  /* 0x00000000003f7886 */ /* 0x000fe20000000000 */
[----:B-----5:R-:W-:Y:S01]  /*0660*/  ISETP.EQ.U32.AND P1, PT, R16, 0x1, PT ;  /* 0x000000011000780c */ /* 0x020fe20003f22070 */
[----:B------:R-:W-:Y:S01]  /*0670*/  FMUL R6, R6, UR4 ;  /* 0x0000000406067c20 */ /* 0x000fe20008400000 */
[----:B------:R-:W-:Y:S01]  /*0680*/  UMOV UR4, 0x20 ;  /* 0x0000002000047882 */ /* 0x000fe20000000000 */
[----:B------:R-:W-:Y:S01]  /*0690*/  IMAD.IADD R7, R2, 0x1, -R7 ;  /* 0x0000000102077824 */ /* 0x000fe200078e0a07 */
[----:B------:R-:W1:Y:S01]  /*06a0*/  @!UP0 S2UR UR7, SR_CgaCtaId ;  /* 0x00000000000789c3 */ /* 0x000e620000008800 */
[----:B------:R-:W-:Y:S01]  /*06b0*/  SHF.R.S32.HI R2, RZ, 0x1f, R9 ;  /* 0x0000001fff027819 */ /* 0x000fe20000011409 */
[----:B------:R-:W-:Y:S01]  /*06c0*/  @!UP0 UMOV UR6, 0x400 ;  /* 0x0000040000068882 */ /* 0x000fe20000000000 */
[----:B------:R-:W-:Y:S01]  /*06d0*/  IMAD R7, R4, 0x4, R7 ;  /* 0x0000000404077824 */ /* 0x000fe200078e0207 */
[----:B------:R-:W2:Y:S01]  /*06e0*/  F2I.U32.TRUNC.NTZ R6, R6 ;  /* 0x0000000600067305 */ /* 0x000ea2000020f000 */
[----:B0-----:R-:W-:Y:S01]  /*06f0*/  IMAD.MOV R13, RZ, RZ, -R12 ;  /* 0x000000ffff0d7224 */ /* 0x001fe200078e0a0c */
[----:B------:R-:W-:Y:S01]  /*0700*/  LEA.HI R2, R2, R9, RZ, 0x2 ;  /* 0x0000000902027211 */ /* 0x000fe200078f10ff */
[----:B------:R-:W-:-:S04]  /*0710*/  @!UP0 UIADD3 UR4, -UR4, 0x100000, URZ ;  /* 0x0010000004048890 */ /* 0x000fc8000fffe13f */
[----:B------:R-:W-:Y:S02]  /*0720*/  @!UP0 USHF.L.U32 UR5, UR4, 0xb, URZ ;  /* 0x0000000b04058899 */ /* 0x000fe4000800063f */
[----:B------:R-:W-:Y:S01]  /*0730*/  @!UP0 USHF.L.U32 UR4, UR4, 0x1, URZ ;  /* 0x0000000104048899 */ /* 0x000fe2000800063f */
[----:B------:R-:W-:Y:S01]  /*0740*/  LEA.HI R4, R7, R7, RZ, 0x1 ;  /* 0x0000000707047211 */ /* 0x000fe200078f08ff */
[----:B---3--:R-:W-:Y:S01]  /*0750*/  IMAD R12, R14, R13, UR8 ;  /* 0x000000080e0c7e24 */ /* 0x008fe2000f8e020d */
[----:B------:R-:W-:Y:S01]  /*0760*/  LOP3.LUT R2, R2, 0xfffffffc, RZ, 0xc0, !PT ;  /* 0xfffffffc02027812 */ /* 0x000fe200078ec0ff */
[----:B------:R-:W0:Y:S01]  /*0770*/  LDC R13, c[0x0][0x148] ;  /* 0x00005200ff0d7b82 */ /* 0x000e220000000800 */
[----:B------:R-:W-:Y:S01]  /*0780*/  LOP3.LUT R4, R4, 0xfffffffe, RZ, 0xc0, !PT ;  /* 0xfffffffe04047812 */ /* 0x000fe200078ec0ff */
[----:B------:R-:W-:Y:S02]  /*0790*/  VOTEU.ALL UP1, P0 ;  /* 0x00000000003f7886 */ /* 0x000fe40000020000 */
[----:B------:R-:W-:-:S02]  /*07a0*/  IMAD.IADD R9, R9, 0x1, -R2 ;  /* 0x0000000109097824 */ /* 0x000fc400078e0a02 */
[C---:B------:R-:W-:Y:S02]  /*07b0*/  IMAD.IADD R15, R7.reuse, 0x1, -R4 ;  /* 0x00000001070f7824 */ /* 0x040fe400078e0a04 */
[----:B------:R-:W-:Y:S01]  /*07c0*/  IMAD.SHL.U32 R4, R7, 0x4, RZ ;  /* 0x0000000407047824 */ /* 0x000fe200078e00ff */
[----:B------:R-:W-:Y:S01]  /*07d0*/  ISETP.NE.AND P4, PT, R9, 0x3, PT ;  /* 0x000000030900780c */ /* 0x000fe20003f85270 */
[----:B--2---:R-:W-:Y:S01]  /*07e0*/  IMAD.MOV R22, RZ, RZ, -R6 ;  /* 0x000000ffff167224 */ /* 0x004fe200078e0a06 */
[----:B------:R-:W-:Y:S01]  /*07f0*/  ISETP.NE.AND P3, PT, R15, R12, PT ;  /* 0x0000000c0f00720c */ /* 0x000fe20003f65270 */
[----:B------:R-:W-:Y:S01]  /*0800*/  IMAD.MOV.U32 R6, RZ, RZ, 0x1 ;  /* 0x00000001ff067424 */ /* 0x000fe200078e00ff */
[----:B------:R-:W-:Y:S01]  /*0810*/  LOP3.LUT R7, R7, 0xc, R4, 0x78, !PT ;  /* 0x0000000c07077812 */ /* 0x000fe200078e7804 */
[----:B-1----:R-:W-:Y:S01]  /*0820*/  @!UP0 ULEA UR6, UR7, UR6, 0x18 ;  /* 0x0000000607068291 */ /* 0x002fe2000f8ec03f */
[----:B------:R-:W-:Y:S01]  /*0830*/  VOTEU.ALL UP0, P0 ;  /* 0x00000000003f7886 */ /* 0x000fe20000000000 */
[----:B------:R-:W-:-:S04]  /*0840*/  ISETP.EQ.OR P0, PT, R9, RZ, !P4 ;  /* 0x000000ff0900720c */ /* 0x000fc80006702670 */
[----:B------:R-:W-:-:S04]  /*0850*/  ISETP.EQ.AND P0, PT, R3, RZ, P0 ;  /* 0x000000ff0300720c */ /* 0x000fc80000702270 */
[----:B------:R-:W-:Y:S01]  /*0860*/  @P3 LEA.HI R2, R7, R7, RZ, 0x1 ;  /* 0x0000000707023211 */ /* 0x000fe200078f08ff */
[----:B0-----:R-:W-:Y:S01]  /*0870*/  IMAD R15, R13, R22, R10 ;  /* 0x000000160d0f7224 */ /* 0x001fe200078e020a */
[----:B------:R-:W0:Y:S02]  /*0880*/  FENCE.VIEW.ASYNC.S ;  /* 0x00000000000073c6 */ /* 0x000e240000000000 */
[----:B0-----:R0:W1:Y:S01]  /*0890*/  @!UP0 SYNCS.EXCH.64 URZ, [UR6+0xe0], UR4 ;  /* 0x0000e004063f85b2 */ /* 0x0010620008000100 */
[----:B------:R-:W-:-:S04]  /*08a0*/  @P3 SHF.R.S32.HI R2, RZ, 0x1, R2 ;  /* 0x00000001ff023819 */ /* 0x000fc80000011402 */
[----:B------:R-:W-:Y:S02]  /*08b0*/  @P3 ISETP.NE.AND P4, PT, R2, R15, PT ;  /* 0x0000000f0200320c */ /* 0x000fe40003f85270 */
[----:B------:R-:W-:Y:S02]  /*08c0*/  SEL R2, RZ, 0x1, !P0 ;  /* 0x00000001ff027807 */ /* 0x000fe40004000000 */
[----:B------:R-:W-:Y:S02]  /*08d0*/  ISETP.LT.U32.AND P0, PT, R7, 0x2, !P6 ;  /* 0x000000020700780c */ /* 0x000fe40007701070 */
[----:B------:R-:W-:Y:S02]  /*08e0*/  SEL R2, R2, 0x2, P5 ;  /* 0x0000000202027807 */ /* 0x000fe40002800000 */
[----:B------:R-:W-:Y:S01]  /*08f0*/  SEL R3, RZ, 0x1, !P0 ;  /* 0x00000001ff037807 */ /* 0x000fe20004000000 */
[----:B------:R0:W2:Y:S01]  /*0900*/  @!UP1 SYNCS.EXCH.64 URZ, [UR6+0xe8], UR4 ;  /* 0x0000e804063f95b2 */ /* 0x0000a20008000100 */
[----:B------:R-:W-:Y:S01]  /*0910*/  @P3 SEL R6, RZ, 0x1, P4 ;  /* 0x00000001ff063807 */ /* 0x000fe20002000000 */
[----:B------:R-:W-:Y:S01]  /*0920*/  NOP ;  /* 0x0000000000007918 */ /* 0x000fe20000000000 */
[----:B------:R-:W-:Y:S05]  /*0930*/  @!P1 BRA `(.L_x_4) ;  /* 0x0000000000089947 */ /* 0x000fea0003800000 */
[----:B-12-4-:R-:W-:Y:S01]  /*0940*/  UCGABAR_ARV ;  /* 0x00000000000079c7 */ /* 0x016fe20008000000 */
[----:B------:R-:W-:Y:S05]  /*0950*/  BRA `(.L_x_5) ;  /* 0x0000000000047947 */ /* 0x000fea0003800000 */
.L_x_4:
[----:B-12-4-:R-:W-:Y:S01]  /*0960*/  NOP ;  /* 0x0000000000007918 */ /* 0x016fe20000000000 */
.L_x_5:
[----:B------:R-:W1:Y:S01]  /*0970*/  LDC R4, c[0x0][0x75c] ;  /* 0x0001d700ff047b82 */ /* 0x000e620000000800 */
[----:B------:R-:W-:Y:S01]  /*0980*/  IMAD.MOV.U32 R5, RZ, RZ, RZ ;  /* 0x000000ffff057224 */ /* 0x000fe200078e00ff */
[----:B-1----:R-:W-:Y:S01]  /*0990*/  ISETP.NE.AND P3, PT, R4, 0x1, PT ;  /* 0x000000010400780c */ /* 0x002fe20003f65270 */
[----:B------:R-:W-:-:S12]  /*09a0*/  IMAD.U32 R4, RZ, RZ, UR8 ;  /* 0x00000008ff047e24 */ /* 0x000fd8000f8e00ff */
[----:B------:R-:W1:Y:S01]  /*09b0*/  @P3 LDC R17, c[0x0][0x10] ;  /* 0x00000400ff113b82 */ /* 0x000e620000000800 */
[----:B------:R-:W-:Y:S02]  /*09c0*/  @P3 IMAD.MOV.U32 R11, RZ, RZ, RZ ;  /* 0x000000ffff0b3224 */ /* 0x000fe400078e00ff */
[----:B------:R-:W-:-:S05]  /*09d0*/  @P3 IMAD.MOV.U32 R19, RZ, RZ, RZ ;  /* 0x000000ffff133224 */ /* 0x000fca00078e00ff */
[----:B------:R-:W2:Y:S01]  /*09e0*/  @!P3 LDC R15, c[0x0][0xc] ;  /* 0x00000300ff0fbb82 */ /* 0x000ea20000000800 */
[----:B-1----:R-:W-:-:S04]  /*09f0*/  @P3 IMAD.WIDE.U32 R16, R17, UR8, R10 ;  /* 0x0000000811103c25 */ /* 0x002fc8000f8e000a */
[----:B--2---:R-:W-:-:S04]  /*0a00*/  @!P3 IMAD.WIDE.U32 R14, R10, R15, R4 ;  /* 0x0000000f0a0eb225 */ /* 0x004fc800078e0004 */
[----:B------:R-:W-:Y:S02]  /*0a10*/  @P3 IMAD.MOV.U32 R4, RZ, RZ, R16 ;  /* 0x000000ffff043224 */ /* 0x000fe400078e0010 */
[----:B------:R-:W-:Y:S02]  /*0a20*/  @P3 IMAD.IADD R5, R17, 0x1, R19 ;  /* 0x0000000111053824 */ /* 0x000fe400078e0213 */
[----:B------:R-:W-:Y:S02]  /*0a30*/  @!P3 IMAD.MOV.U32 R4, RZ, RZ, R14 ;  /* 0x000000ffff04b224 */ /* 0x000fe400078e000e */
[----:B------:R-:W-:Y:S01]  /*0a40*/  @!P3 IMAD.MOV.U32 R5, RZ, RZ, R15 ;  /* 0x000000ffff05b224 */ /* 0x000fe200078e000f */
[----:B------:R-:W-:Y:S06]  /*0a50*/  @!P1 BRA `(.L_x_6) ;  /* 0x00000000000c9947 */ /* 0x000fec0003800000 */
[----:B------:R-:W-:Y:S01]  /*0a60*/  UCGABAR_WAIT ;  /* 0x0000000000007dc7 */ /* 0x000fe20008000000 */
[----:B------:R-:W-:Y:S01]  /*0a70*/  CCTL.IVALL ;  /* 0x00000000ff00798f */ /* 0x000fe20002000000 */
[----:B------:R-:W-:Y:S05]  /*0a80*/  BRA `(.L_x_7) ;  /* 0x0000000000047947 */ /* 0x000fea0003800000 */
.L_x_6:
[----:B------:R-:W-:Y:S06]  /*0a90*/  BAR.SYNC.DEFER_BLOCKING 0x0 ;  /* 0x0000000000007b1d */ /* 0x000fec0000010000 */
.L_x_7:
[----:B------:R-:W-:Y:S05]  /*0aa0*/  @!P2 BRA `(.L_x_8) ;  /* 0x0000003c00b0a947 */ /* 0x000fea0003800000 */
[----:B------:R-:W-:-:S13]  /*0ab0*/  ISETP.GT.U32.AND P0, PT, R18, 0x1, PT ;  /* 0x000000011200780c */ /* 0x000fda0003f04070 */
[----:B0-----:R-:W-:Y:S05]  /*0ac0*/  @P0 EXIT ;  /* 0x000000000000094d */ /* 0x001fea0003800000 */
[----:B------:R-:W-:Y:S01]  /*0ad0*/  ULDC.64 UR4, c[0x0][0x750] ;  /* 0x0001d40000047ab9 */ /* 0x000fe20000000a00 */
[----:B------:R-:W-:Y:S01]  /*0ae0*/  PRMT R15, RZ, 0x7610, R15 ;  /* 0x00007610ff0f7816 */ /* 0x000fe2000000000f */
[----:B------:R-:W-:Y:S01]  /*0af0*/  IMAD.MOV.U32 R16, RZ, RZ, -0x1 ;  /* 0xffffffffff107424 */ /* 0x000fe200078e00ff */
[----:B------:R-:W-:Y:S01]  /*0b00*/  ISETP.GE.U32.AND P0, PT, R4, UR4, PT ;  /* 0x0000000404007c0c */ /* 0x000fe2000bf06070 */
[----:B------:R-:W-:Y:S02]  /*0b10*/  IMAD.MOV.U32 R20, RZ, RZ, -0x1 ;  /* 0xffffffffff147424 */ /* 0x000fe400078e00ff */
[----:B------:R-:W-:Y:S01]  /*0b20*/  IMAD.MOV.U32 R14, RZ, RZ, -0x1 ;  /* 0xffffffffff0e7424 */ /* 0x000fe200078e00ff */
[----:B------:R-:W-:-:S13]  /*0b30*/  ISETP.GE.U32.AND.EX P0, PT, R5, UR5, PT, P0 ;  /* 0x0000000505007c0c */ /* 0x000fda000bf06100 */
[----:B------:R-:W-:Y:S05]  /*0b40*/  @P0 BRA `(.L_x_9) ;  /* 0x0000000400280947 */ /* 0x000fea0003800000 */
[----:B------:R-:W0:Y:S01]  /*0b50*/  LDC.64 R24, c[0x0][0x728] ;  /* 0x0001ca00ff187b82 */ /* 0x000e220000000a00 */
[----:B------:R-:W-:Y:S02]  /*0b60*/  IMAD.MOV.U32 R14, RZ, RZ, R4 ;  /* 0x000000ffff0e7224 */ /* 0x000fe400078e0004 */
[----:B------:R-:W-:-:S05]  /*0b70*/  IMAD.MOV.U32 R15, RZ, RZ, R5 ;  /* 0x000000ffff0f7224 */ /* 0x000fca00078e0005 */
[----:B------:R-:W1:Y:S08]  /*0b80*/  LDC R20, c[0x0][0x730] ;  /* 0x0001cc00ff147b82 */ /* 0x000e700000000800 */
[----:B------:R-:W2:Y:S01]  /*0b90*/  LDC.64 R26, c[0x0][0x720] ;  /* 0x0001c800ff1a7b82 */ /* 0x000ea20000000a00 */
[----:B0-----:R-:W-:-:S04]  /*0ba0*/  ISETP.NE.U32.AND P0, PT, R24, RZ, PT ;  /* 0x000000ff1800720c */ /* 0x001fc80003f05070 */
[----:B------:R-:W-:-:S13]  /*0bb0*/  ISETP.NE.AND.EX P0, PT, R25, RZ, PT, P0 ;  /* 0x000000ff1900720c */ /* 0x000fda0003f05300 */
[----:B-12---:R-:W-:Y:S05]  /*0bc0*/  @!P0 BRA `(.L_x_10) ;  /* 0x0000000000288947 */ /* 0x006fea0003800000 */
[----:B------:R-:W0:Y:S02]  /*0bd0*/  LDC R9, c[0x0][0x734] ;  /* 0x0001cd00ff097b82 */ /* 0x000e240000000800 */
[----:B0-----:R-:W-:-:S05]  /*0be0*/  IADD3 R9, P0, R4, R9, RZ ;  /* 0x0000000904097210 */ /* 0x001fca0007f1e0ff */
[----:B------:R-:W-:-:S04]  /*0bf0*/  IMAD.X R21, RZ, RZ, R5, P0 ;  /* 0x000000ffff157224 */ /* 0x000fc800000e0605 */
[----:B------:R-:W-:-:S04]  /*0c00*/  IMAD.WIDE.U32 R14, R21, R24, RZ ;  /* 0x00000018150e7225 */ /* 0x000fc800078e00ff */
[----:B------:R-:W-:-:S04]  /*0c10*/  IMAD.WIDE.U32 R16, P0, R9, R25, R14 ;  /* 0x0000001909107225 */ /* 0x000fc8000780000e */
[----:B------:R-:W-:-:S04]  /*0c20*/  IMAD.WIDE.U32 R14, R9, R24, RZ ;  /* 0x00000018090e7225 */ /* 0x000fc800078e00ff */
[----:B------:R-:W-:Y:S01]  /*0c30*/  IMAD.X R19, RZ, RZ, RZ, P0 ;  /* 0x000000ffff137224 */ /* 0x000fe200000e06ff */
[----:B------:R-:W-:Y:S01]  /*0c40*/  IADD3 RZ, P0, R15, R16, RZ ;  /* 0x000000100fff7210 */ /* 0x000fe20007f1e0ff */
[----:B------:R-:W-:-:S04]  /*0c50*/  IMAD.MOV.U32 R18, RZ, RZ, R17 ;  /* 0x000000ffff127224 */ /* 0x000fc800078e0011 */
[----:B------:R-:W-:-:S08]  /*0c60*/  IMAD.WIDE.U32.X R14, R21, R25, R18, P0 ;  /* 0x00000019150e7225 */ /* 0x000fd000000e0412 */
.L_x_10:
[----:B------:R-:W0:Y:S01]  /*0c70*/  LDC.64 R30, c[0x0][0x740] ;  /* 0x0001d000ff1e7b82 */ /* 0x000e220000000a00 */
[--C-:B------:R-:W-:Y:S01]  /*0c80*/  SHF.R.U64 R29, R14, R20, R15.reuse ;  /* 0x000000140e1d7219 */ /* 0x100fe2000000120f */
[----:B------:R-:W-:Y:S01]  /*0c90*/  IMAD R33, R13, R22, R10 ;  /* 0x000000160d217224 */ /* 0x000fe200078e020a */
[----:B------:R-:W-:Y:S01]  /*0ca0*/  SHF.R.U32.HI R9, RZ, R20, R15 ;  /* 0x00000014ff097219 */ /* 0x000fe2000001160f */
[----:B------:R-:W-:Y:S01]  /*0cb0*/  IMAD.MOV.U32 R25, RZ, RZ, 0x1 ;  /* 0x00000001ff197424 */ /* 0x000fe200078e00ff */
[----:B------:R-:W-:-:S03]  /*0cc0*/  IADD3 R11, P0, RZ, -R29, RZ ;  /* 0x8000001dff0b7210 */ /* 0x000fc60007f1e0ff */
[----:B------:R-:W1:Y:S02]  /*0cd0*/  LDC R24, c[0x0][0x718] ;  /* 0x0001c600ff187b82 */ /* 0x000e640000000800 */
[----:B------:R-:W-:Y:S02]  /*0ce0*/  IMAD.X R9, RZ, RZ, ~R9, P0 ;  /* 0x000000ffff097224 */ /* 0x000fe400000e0e09 */
[----:B------:R-:W-:-:S04]  /*0cf0*/  IMAD.WIDE.U32 R14, R11, R26, R4 ;  /* 0x0000001a0b0e7225 */ /* 0x000fc800078e0004 */
[----:B------:R-:W2:Y:S01]  /*0d00*/  LDC R20, c[0x0][0x708] ;  /* 0x0001c200ff147b82 */ /* 0x000ea20000000800 */
[----:B------:R-:W-:Y:S02]  /*0d10*/  IMAD R16, R9, R26, RZ ;  /* 0x0000001a09107224 */ /* 0x000fe400078e02ff */
[----:B------:R-:W-:Y:S02]  /*0d20*/  IMAD.MOV.U32 R9, RZ, RZ, -0x1 ;  /* 0xffffffffff097424 */ /* 0x000fe400078e00ff */
[----:B------:R-:W-:-:S03]  /*0d30*/  IMAD R11, R11, R27, R16 ;  /* 0x0000001b0b0b7224 */ /* 0x000fc600078e0210 */
[----:B------:R-:W3:Y:S01]  /*0d40*/  LDC R28, c[0x0][0x758] ;  /* 0x0001d600ff1c7b82 */ /* 0x000ee20000000800 */
[----:B------:R-:W-:Y:S01]  /*0d50*/  IMAD.IADD R11, R15, 0x1, R11 ;  /* 0x000000010f0b7824 */ /* 0x000fe200078e020b */
[----:B0-----:R-:W-:-:S04]  /*0d60*/  ISETP.NE.U32.AND P0, PT, R30, RZ, PT ;  /* 0x000000ff1e00720c */ /* 0x001fc80003f05070 */
[----:B------:R-:W-:Y:S02]  /*0d70*/  ISETP.NE.AND.EX P0, PT, R31, RZ, PT, P0 ;  /* 0x000000ff1f00720c */ /* 0x000fe40003f05300 */
[----:B------:R-:W0:Y:S01]  /*0d80*/  LDC R26, c[0x0][0x700] ;  /* 0x0001c000ff1a7b82 */ /* 0x000e220000000800 */
[-CC-:B-1----:R-:W-:Y:S02]  /*0d90*/  SHF.R.U64 R18, R14, R24.reuse, R11.reuse ;  /* 0x000000180e127219 */ /* 0x182fe4000000120b */
[----:B------:R-:W-:-:S05]  /*0da0*/  SHF.R.U32.HI R11, RZ, R24, R11 ;  /* 0x00000018ff0b7219 */ /* 0x000fca000001160b */
[----:B------:R-:W1:Y:S01]  /*0db0*/  LDC R21, c[0x0][0x748] ;  /* 0x0001d200ff157b82 */ /* 0x000e620000000800 */
[-CC-:B--2---:R-:W-:Y:S02]  /*0dc0*/  SHF.R.U64 R24, R18, R20.reuse, R11.reuse ;  /* 0x0000001412187219 */ /* 0x184fe4000000120b */
[----:B------:R-:W-:-:S05]  /*0dd0*/  SHF.R.U32.HI R11, RZ, R20, R11 ;  /* 0x00000014ff0b7219 */ /* 0x000fca000001160b */
[----:B------:R-:W2:Y:S01]  /*0de0*/  LDC R23, c[0x0][0x738] ;  /* 0x0001ce00ff177b82 */ /* 0x000ea20000000800 */
[-CC-:B---3--:R-:W-:Y:S02]  /*0df0*/  SHF.R.U64 R20, R24, R28.reuse, R11.reuse ;  /* 0x0000001c18147219 */ /* 0x188fe4000000120b */
[-C--:B------:R-:W-:Y:S02]  /*0e00*/  SHF.L.U32 R9, R9, R28.reuse, RZ ;  /* 0x0000001c09097219 */ /* 0x080fe400000006ff */
[----:B------:R-:W-:Y:S01]  /*0e10*/  SHF.R.U32.HI R11, RZ, R28, R11 ;  /* 0x0000001cff0b7219 */ /* 0x000fe2000001160b */
[----:B------:R-:W-:Y:S01]  /*0e20*/  IMAD.MOV.U32 R10, RZ, RZ, R20 ;  /* 0x000000ffff0a7224 */ /* 0x000fe200078e0014 */
[----:B------:R-:W-:Y:S01]  /*0e30*/  LOP3.LUT R13, RZ, R9, RZ, 0x33, !PT ;  /* 0x00000009ff0d7212 */ /* 0x000fe200078e33ff */
[----:B------:R-:W3:Y:S01]  /*0e40*/  LDC R27, c[0x0][0x710] ;  /* 0x0001c400ff1b7b82 */ /* 0x000ee20000000800 */
[----:B------:R-:W-:Y:S05]  /*0e50*/  @!P0 BRA `(.L_x_11) ;  /* 0x0000000000288947 */ /* 0x000fea0003800000 */
[----:B------:R-:W4:Y:S02]  /*0e60*/  LDC R9, c[0x0][0x74c] ;  /* 0x0001d300ff097b82 */ /* 0x000f240000000800 */
[----:B----4-:R-:W-:-:S05]  /*0e70*/  IADD3 R9, P0, R20, R9, RZ ;  /* 0x0000000914097210 */ /* 0x010fca0007f1e0ff */
        /* <DEDUP_REMOVED lines=8> */
.L_x_11:
[----:B-1----:R-:W-:Y:S01]  /*0f00*/  SHF.R.U64 R11, R10, R21, R11 ;  /* 0x000000150a0b7219 */ /* 0x002fe2000000120b */
[----:B------:R-:W-:Y:S01]  /*0f10*/  IMAD.MOV.U32 R15, RZ, RZ, 0x1 ;  /* 0x00000001ff0f7424 */ /* 0x000fe200078e00ff */
[----:B------:R-:W-:Y:S01]  /*0f20*/  LOP3.LUT R10, R24, R13, RZ, 0xc0, !PT ;  /* 0x0000000d180a7212 */ /* 0x000fe200078ec0ff */
[----:B0-----:R-:W-:Y:S01]  /*0f30*/  VIADD R13, R26, 0xffffffff ;  /* 0xffffffff1a0d7836 */ /* 0x001fe20000000000 */
[----:B------:R-:W-:Y:S01]  /*0f40*/  SHF.L.U32 R9, R25, R28, RZ ;  /* 0x0000001c19097219 */ /* 0x000fe200000006ff */
[----:B------:R-:W-:Y:S01]  /*0f50*/  IMAD.MOV R14, RZ, RZ, -R11 ;  /* 0x000000ffff0e7224 */ /* 0x000fe200078e0a0b */
[----:B------:R-:W-:Y:S02]  /*0f60*/  SEL R12, R12, R33, !P3 ;  /* 0x000000210c0c7207 */ /* 0x000fe40005800000 */
[----:B------:R-:W-:Y:S01]  /*0f70*/  LOP3.LUT R13, R18, R13, RZ, 0xc0, !PT ;  /* 0x0000000d120d7212 */ /* 0x000fe200078ec0ff */
[----:B------:R-:W-:Y:S02]  /*0f80*/  IMAD R11, R9, R11, R10 ;  /* 0x0000000b090b7224 */ /* 0x000fe400078e020a */
[----:B--2---:R-:W-:-:S02]  /*0f90*/  IMAD R9, R14, R23, R20 ;  /* 0x000000170e097224 */ /* 0x004fc400078e0214 */
[----:B---3--:R-:W-:Y:S02]  /*0fa0*/  IMAD R12, R11, R27, R12 ;  /* 0x0000001b0b0c7224 */ /* 0x008fe400078e020c */
[----:B------:R-:W-:Y:S02]  /*0fb0*/  IMAD R9, R9, R26, R13 ;  /* 0x0000001a09097224 */ /* 0x000fe400078e020d */
[----:B------:R-:W-:-:S03]  /*0fc0*/  IMAD.MOV.U32 R14, RZ, RZ, R29 ;  /* 0x000000ffff0e7224 */ /* 0x000fc600078e001d */
[----:B------:R-:W-:Y:S02]  /*0fd0*/  SEL R20, R9, R12, !P3 ;  /* 0x0000000c09147207 */ /* 0x000fe40005800000 */
[----:B------:R-:W-:-:S07]  /*0fe0*/  SEL R16, R12, R9, !P3 ;  /* 0x000000090c107207 */ /* 0x000fce0005800000 */
.L_x_9:
[----:B------:R-:W-:-:S08]  /*0ff0*/  NOP ;  /* 0x0000000000007918 */ /* 0x000fd00000000000 */
[----:B------:R-:W0:Y:S02]  /*1000*/  USETMAXREG.TRY_ALLOC.CTAPOOL UP0, 0xe8 ;  /* 0x000000e8000079c8 */ /* 0x000e240008000600 */
[----:B0-----:R-:W-:-:S13]  /*1010*/  PLOP3.LUT P0, PT, PT, PT, UP0, 0x80, 0x0 ;  /* 0x000000000000781c */ /* 0x001fda0003f0f008 */
[----:B------:R-:W-:Y:S05]  /*1020*/  @!P0 BRA `(.L_x_9) ;  /* 0xfffffffc00f08947 */ /* 0x000fea000383ffff */
[----:B------:R-:W-:Y:S01]  /*1030*/  ULDC.64 UR4, c[0x0][0x698] ;  /* 0x0001a60000047ab9 */ /* 0x000fe20000000a00 */
[----:B------:R-:W-:Y:S01]  /*1040*/  ULDC.64 UR14, c[0x0][0x208] ;  /* 0x00008200000e7ab9 */ /* 0x000fe20000000a00 */
[----:B------:R-:W-:-:S04]  /*1050*/  ISETP.NE.U32.AND P0, PT, RZ, UR4, PT ;  /* 0x00000004ff007c0c */ /* 0x000fc8000bf05070 */
[----:B------:R-:W-:-:S13]  /*1060*/  ISETP.NE.AND.EX P0, PT, RZ, UR5, PT, P0 ;  /* 0x00000005ff007c0c */ /* 0x000fda000bf05300 */
[----:B------:R-:W-:Y:S05]  /*1070*/  @!P0 BRA `(.L_x_12) ;  /* 0x00000000001c8947 */ /* 0x000fea0003800000 */
[----:B------:R-:W0:Y:S02]  /*1080*/  LDC.64 R10, c[0x0][0x698] ;  /* 0x0001a600ff0a7b82 */ /* 0x000e240000000a00 */
[----:B0-----:R-:W2:Y:S02]  /*1090*/  LDG.E.64 R10, desc[UR14][R10.64] ;  /* 0x0000000e0a0a7981 */ /* 0x001ea4000c1e1b00 */
[----:B--2---:R-:W-:-:S04]  /*10a0*/  ISETP.NE.U32.AND P0, PT, R10, RZ, PT ;  /* 0x000000ff0a00720c */ /* 0x004fc80003f05070 */
[----:B------:R-:W-:-:S13]  /*10b0*/  ISETP.NE.AND.EX P0, PT, R11, RZ, PT, P0 ;  /* 0x000000ff0b00720c */ /* 0x000fda0003f05300 */
[----:B------:R-:W-:Y:S05]  /*10c0*/  @!P0 BRA `(.L_x_12) ;  /* 0x0000000000088947 */ /* 0x000fea0003800000 */
[----:B------:R0:W5:Y:S01]  /*10d0*/  LD.E R9, desc[UR14][R10.64] ;  /* 0x0000000e0a097980 */ /* 0x000162000c101900 */
[----:B------:R-:W-:Y:S05]  /*10e0*/  BRA `(.L_x_13) ;  /* 0x0000000000207947 */ /* 0x000fea0003800000 */
.L_x_12:
[----:B------:R-:W-:Y:S02]  /*10f0*/  ULDC.64 UR4, c[0x0][0x688] ;  /* 0x0001a20000047ab9 */ /* 0x000fe40000000a00 */
[----:B------:R-:W-:-:S04]  /*1100*/  ISETP.NE.U32.AND P0, PT, RZ, UR4, PT ;  /* 0x00000004ff007c0c */ /* 0x000fc8000bf05070 */
[----:B------:R-:W-:-:S13]  /*1110*/  ISETP.NE.AND.EX P0, PT, RZ, UR5, PT, P0 ;  /* 0x00000005ff007c0c */ /* 0x000fda000bf05300 */
[----:B------:R-:W-:Y:S05]  /*1120*/  @!P0 BRA `(.L_x_14) ;  /* 0x00000000000c8947 */ /* 0x000fea0003800000 */
[----:B------:R-:W0:Y:S02]  /*1130*/  LDC.64 R10, c[0x0][0x688] ;  /* 0x0001a200ff0a7b82 */ /* 0x000e240000000a00 */
[----:B0-----:R1:W5:Y:S01]  /*1140*/  LDG.E R9, desc[UR14][R10.64] ;  /* 0x0000000e0a097981 */ /* 0x001362000c1e1900 */
[----:B------:R-:W-:Y:S05]  /*1150*/  BRA `(.L_x_13) ;  /* 0x0000000000047947 */ /* 0x000fea0003800000 */
.L_x_14:
[----:B------:R-:W2:Y:S02]  /*1160*/  LDC R9, c[0x0][0x680] ;  /* 0x0001a000ff097b82 */ /* 0x000ea40000000800 */
.L_x_13:
[----:B------:R-:W-:Y:S02]  /*1170*/  ULDC.64 UR4, c[0x0][0x6a0] ;  /* 0x0001a80000047ab9 */ /* 0x000fe40000000a00 */
[----:B------:R-:W-:-:S04]  /*1180*/  ISETP.NE.U32.AND P0, PT, RZ, UR4, PT ;  /* 0x00000004ff007c0c */ /* 0x000fc8000bf05070 */
[----:B------:R-:W-:-:S13]  /*1190*/  ISETP.NE.AND.EX P0, PT, RZ, UR5, PT, P0 ;  /* 0x00000005ff007c0c */ /* 0x000fda000bf05300 */
[----:B------:R-:W-:Y:S05]  /*11a0*/  @!P0 BRA `(.L_x_15) ;  /* 0x00000000001c8947 */ /* 0x000fea0003800000 */
[----:B01----:R-:W0:Y:S02]  /*11b0*/  LDC.64 R10, c[0x0][0x6a0] ;  /* 0x0001a800ff0a7b82 */ /* 0x003e240000000a00 */
[----:B0-----:R-:W3:Y:S02]  /*11c0*/  LDG.E.64 R10, desc[UR14][R10.64] ;  /* 0x0000000e0a0a7981 */ /* 0x001ee4000c1e1b00 */
[----:B---3--:R-:W-:-:S04]  /*11d0*/  ISETP.NE.U32.AND P0, PT, R10, RZ, PT ;  /* 0x000000ff0a00720c */ /* 0x008fc80003f05070 */
[----:B------:R-:W-:-:S13]  /*11e0*/  ISETP.NE.AND.EX P0, PT, R11, RZ, PT, P0 ;  /* 0x000000ff0b00720c */ /* 0x000fda0003f05300 */
[----:B------:R-:W-:Y:S05]  /*11f0*/  @!P0 BRA `(.L_x_15) ;  /* 0x0000000000088947 */ /* 0x000fea0003800000 */
[----:B------:R0:W5:Y:S01]  /*1200*/  LD.E R10, desc[UR14][R10.64] ;  /* 0x0000000e0a0a7980 */ /* 0x000162000c101900 */
[----:B------:R-:W-:Y:S05]  /*1210*/  BRA `(.L_x_16) ;  /* 0x0000000000207947 */ /* 0x000fea0003800000 */
.L_x_15:
[----:B------:R-:W-:Y:S02]  /*1220*/  ULDC.64 UR4, c[0x0][0x690] ;  /* 0x0001a40000047ab9 */ /* 0x000fe40000000a00 */
[----:B------:R-:W-:-:S04]  /*1230*/  ISETP.NE.U32.AND P0, PT, RZ, UR4, PT ;  /* 0x00000004ff007c0c */ /* 0x000fc8000bf05070 */
[----:B------:R-:W-:-:S13]  /*1240*/  ISETP.NE.AND.EX P0, PT, RZ, UR5, PT, P0 ;  /* 0x00000005ff007c0c */ /* 0x000fda000bf05300 */
[----:B------:R-:W-:Y:S05]  /*1250*/  @!P0 BRA `(.L_x_17) ;  /* 0x00000000000c8947 */ /* 0x000fea0003800000 */
[----:B01----:R-:W0:Y:S02]  /*1260*/  LDC.64 R10, c[0x0][0x690] ;  /* 0x0001a400ff0a7b82 */ /* 0x003e240000000a00 */
[----:B0-----:R1:W5:Y:S01]  /*1270*/  LDG.E R10, desc[UR14][R10.64] ;  /* 0x0000000e0a0a7981 */ /* 0x001362000c1e1900 */
[----:B------:R-:W-:Y:S05]  /*1280*/  BRA `(.L_x_16) ;  /* 0x0000000000047947 */ /* 0x000fea0003800000 */
.L_x_17:
[----:B01----:R-:W3:Y:S02]  /*1290*/  LDC R10, c[0x0][0x684] ;  /* 0x0001a100ff0a7b82 */ /* 0x003ee40000000800 */
.L_x_16:
[----:B------:R-:W-:-:S13]  /*12a0*/  LOP3.LUT P0, RZ, R15, 0xff, RZ, 0xc0, !PT ;  /* 0x000000ff0fff7812 */ /* 0x000fda000780c0ff */
[----:B------:R-:W-:Y:S05]  /*12b0*/  @!P0 EXIT ;  /* 0x000000000000894d */ /* 0x000fea0003800000 */
[----:B------:R-:W-:Y:S01]  /*12c0*/  ULDC UR4, c[0x0][0x28c] ;  /* 0x0000a30000047ab9 */ /* 0x000fe20000000800 */
[----:B------:R-:W-:Y:S01]  /*12d0*/  LOP3.LUT R62, R2, 0x1, RZ, 0xfc, !PT ;  /* 0x00000001023e7812 */ /* 0x000fe200078efcff */
[----:B------:R-:W-:-:S04]  /*12e0*/  UIADD3 UR4, UR4, 0x3f, URZ ;  /* 0x0000003f04047890 */ /* 0x000fc8000fffe03f */
[----:B------:R-:W-:-:S04]  /*12f0*/  USHF.R.S32.HI UR5, URZ, 0x1f, UR4 ;  /* 0x0000001f3f057899 */ /* 0x000fc80008011404 */
[----:B------:R-:W-:-:S03]  /*1300*/  ULEA.HI UR5, UR5, UR4, URZ, 0x6 ;  /* 0x0000000405057291 */ /* 0x000fc6000f8f303f */
[----:B------:R-:W-:Y:S01]  /*1310*/  UMOV UR4, URZ ;  /* 0x0000003f00047c82 */ /* 0x000fe20008000000 */
[----:B------:R-:W-:-:S03]  /*1320*/  USHF.R.S32.HI UR6, URZ, 0x6, UR5 ;  /* 0x000000063f067899 */ /* 0x000fc60008011405 */
[----:B------:R-:W-:-:S09]  /*1330*/  UMOV UR5, URZ ;  /* 0x0000003f00057c82 */ /* 0x000fd20008000000 */
.L_x_90:
[----:B01----:R-:W-:Y:S02]  /*1340*/  LOP3.LUT R11, R0, 0x80, RZ, 0xc0, !PT ;  /* 0x00000080000b7812 */ /* 0x003fe400078ec0ff */
[----:B------:R-:W-:Y:S02]  /*1350*/  CS2R R54, SRZ ;  /* 0x0000000000367805 */ /* 0x000fe4000001ff00 */
[----:B------:R-:W-:Y:S02]  /*1360*/  CS2R R24, SRZ ;  /* 0x0000000000187805 */ /* 0x000fe4000001ff00 */
[----:B--2---:R-:W-:Y:S02]  /*1370*/  CS2R R26, SRZ ;  /* 0x00000000001a7805 */ /* 0x004fe4000001ff00 */
[----:B------:R-:W-:Y:S02]  /*1380*/  SHF.R.U32.HI R12, RZ, 0x7, R11 ;  /* 0x00000007ff0c7819 */ /* 0x000fe4000001160b */
[----:B------:R-:W-:-:S02]  /*1390*/  CS2R R28, SRZ ;  /* 0x00000000001c7805 */ /* 0x000fc4000001ff00 */
[----:B------:R-:W-:Y:S02]  /*13a0*/  VIMNMX R11, RZ, UR6, PT ;  /* 0x00000006ff0b7c48 */ /* 0x000fe4000bfe0100 */
[----:B------:R-:W-:Y:S02]  /*13b0*/  CS2R R30, SRZ ;  /* 0x00000000001e7805 */ /* 0x000fe4000001ff00 */
[----:B----4-:R-:W-:Y:S02]  /*13c0*/  CS2R R32, SRZ ;  /* 0x0000000000207805 */ /* 0x010fe4000001ff00 */
[----:B------:R-:W-:Y:S01]  /*13d0*/  CS2R R34, SRZ ;  /* 0x0000000000227805 */ /* 0x000fe2000001ff00 */
[----:B------:R-:W0:Y:S01]  /*13e0*/  SHFL.IDX PT, R12, R12, RZ, 0x1f ;  /* 0x00001fff0c0c7589 */ /* 0x000e2200000e0000 */
[----:B------:R-:W-:Y:S02]  /*13f0*/  IADD3 R11, -R11, UR6, RZ ;  /* 0x000000060b0b7c10 */ /* 0x000fe4000fffe1ff */
[----:B------:R-:W-:-:S02]  /*1400*/  CS2R R36, SRZ ;  /* 0x0000000000247805 */ /* 0x000fc4000001ff00 */
[----:B------:R-:W-:Y:S02]  /*1410*/  CS2R R38, SRZ ;  /* 0x0000000000267805 */ /* 0x000fe4000001ff00 */
[----:B------:R-:W-:Y:S02]  /*1420*/  CS2R R40, SRZ ;  /* 0x0000000000287805 */ /* 0x000fe4000001ff00 */
[----:B------:R-:W-:Y:S02]  /*1430*/  ISETP.GE.AND P0, PT, R11, 0x1, PT ;  /* 0x000000010b00780c */ /* 0x000fe40003f06270 */
[----:B------:R-:W-:Y:S02]  /*1440*/  CS2R R42, SRZ ;  /* 0x00000000002a7805 */ /* 0x000fe4000001ff00 */
[----:B------:R-:W-:Y:S02]  /*1450*/  CS2R R44, SRZ ;  /* 0x00000000002c7805 */ /* 0x000fe4000001ff00 */
[----:B------:R-:W-:-:S02]  /*1460*/  CS2R R46, SRZ ;  /* 0x00000000002e7805 */ /* 0x000fc4000001ff00 */
[----:B------:R-:W-:Y:S02]  /*1470*/  CS2R R48, SRZ ;  /* 0x0000000000307805 */ /* 0x000fe4000001ff00 */
[----:B------:R-:W-:Y:S02]  /*1480*/  CS2R R50, SRZ ;  /* 0x0000000000327805 */ /* 0x000fe4000001ff00 */
[----:B------:R-:W-:Y:S02]  /*1490*/  CS2R R52, SRZ ;  /* 0x0000000000347805 */ /* 0x000fe4000001ff00 */
[----:B0-----:R-:W-:Y:S01]  /*14a0*/  R2UR UR7, R12 ;  /* 0x000000000c0772ca */ /* 0x001fe200000e0000 */
[----:B---3-5:R-:W-:-:S14]  /*14b0*/  @!P0 BRA `(.L_x_18) ;  /* 0x0000000400348947 */ /* 0x028fdc0003800000 */
[----:B------:R-:W0:Y:S01]  /*14c0*/  S2UR UR10, SR_CgaCtaId ;  /* 0x00000000000a79c3 */ /* 0x000e220000008800 */
[----:B------:R-:W-:Y:S01]  /*14d0*/  ULEA.HI UR8, UR7, UR7, URZ, 0x1 ;  /* 0x0000000707087291 */ /* 0x000fe2000f8f083f */
[----:B------:R-:W-:Y:S01]  /*14e0*/  IMAD.U32 R17, RZ, RZ, UR4 ;  /* 0x00000004ff117e24 */ /* 0x000fe2000f8e00ff */
[----:B------:R-:W-:Y:S01]  /*14f0*/  UMOV UR9, 0x400 ;  /* 0x0000040000097882 */ /* 0x000fe20000000000 */
[----:B------:R-:W-:Y:S01]  /*1500*/  IMAD.U32 R12, RZ, RZ, UR5 ;  /* 0x00000005ff0c7e24 */ /* 0x000fe2000f8e00ff */
[----:B------:R-:W-:Y:S02]  /*1510*/  ULOP3.LUT UR8, UR8, 0xffffe, URZ, 0xc0, !UPT ;  /* 0x000ffffe08087892 */ /* 0x000fe4000f8ec03f */
[----:B------:R-:W-:Y:S02]  /*1520*/  UPLOP3.LUT UP0, UPT, UPT, UPT, UPT, 0x40, 0x0 ;  /* 0x000000000000789c */ /* 0x000fe40003f0e870 */
[----:B------:R-:W-:Y:S01]  /*1530*/  UIADD3 UR8, UR7, -UR8, URZ ;  /* 0x8000000807087290 */ /* 0x000fe2000fffe03f */
[----:B------:R-:W-:Y:S01]  /*1540*/  UMOV UR12, UR5 ;  /* 0x00000005000c7c82 */ /* 0x000fe20008000000 */
[----:B0-----:R-:W-:-:S04]  /*1550*/  ULEA UR9, UR10, UR9, 0x18 ;  /* 0x000000090a097291 */ /* 0x001fc8000f8ec03f */
[----:B------:R-:W-:-:S04]  /*1560*/  ULEA UR8, UR8, UR9, 0xc ;  /* 0x0000000908087291 */ /* 0x000fc8000f8e603f */
[----:B------:R-:W-:-:S04]  /*1570*/  UIADD3 UR8, UR8, 0x180, URZ ;  /* 0x0000018008087890 */ /* 0x000fc8000fffe03f */
[----:B------:R-:W-:-:S04]  /*1580*/  USHF.R.U32.HI UR8, URZ, 0x4, UR8 ;  /* 0x000000043f087899 */ /* 0x000fc80008011608 */
[----:B------:R-:W-:-:S12]  /*1590*/  ULOP3.LUT UR7, UR8, 0x3fff, URZ, 0xc0, !UPT ;  /* 0x00003fff08077892 */ /* 0x000fd8000f8ec03f */
.L_x_25:
[----:B------:R-:W-:-:S13]  /*15a0*/  ISETP.NE.AND P1, PT, R62, 0x3, PT ;  /* 0x000000033e00780c */ /* 0x000fda0003f25270 */
[----:B0-----:R-:W-:Y:S05]  /*15b0*/  @!P1 BRA `(.L_x_19) ;  /* 0x0000000000049947 */ /* 0x001fea0003800000 */
[----:B------:R-:W-:Y:S01]  /*15c0*/  BPT.TRAP 0x1 ;  /* 0x000000040000795c */ /* 0x000fe20000300000 */
.L_x_19:
[----:B------:R-:W0:Y:S01]  /*15d0*/  S2UR UR9, SR_CgaCtaId ;  /* 0x00000000000979c3 */ /* 0x000e220000008800 */
[----:B------:R-:W-:Y:S01]  /*15e0*/  UMOV UR8, 0x400 ;  /* 0x0000040000087882 */ /* 0x000fe20000000000 */
[----:B------:R-:W-:Y:S01]  /*15f0*/  SHF.L.U32 R15, R17, 0x1f, RZ ;  /* 0x0000001f110f7819 */ /* 0x000fe200000006ff */
[----:B0-----:R-:W-:-:S04]  /*1600*/  ULEA UR13, UR9, UR8, 0x18 ;  /* 0x00000008090d7291 */ /* 0x001fc8000f8ec03f */
[----:B------:R-:W-:-:S09]  /*1610*/  ULEA UR8, UR12, UR13, 0x3 ;  /* 0x0000000d0c087291 */ /* 0x000fd2000f8e183f */
[----:B------:R0:W1:Y:S01]  /*1620*/  SYNCS.PHASECHK.TRANS64.TRYWAIT P0, [UR8], R15 ;  /* 0x0000000fff0075a7 */ /* 0x0000620008000148 */
[----:B------:R-:W-:Y:S05]  /*1630*/  @!P1 BRA `(.L_x_20) ;  /* 0x0000000000049947 */ /* 0x000fea0003800000 */
[----:B------:R-:W-:Y:S01]  /*1640*/  BPT.TRAP 0x1 ;  /* 0x000000040000795c */ /* 0x000fe20000300000 */
.L_x_20:
[C---:B------:R-:W-:Y:S02]  /*1650*/  IMAD.SHL.U32 R13, R0.reuse, 0x20, RZ ;  /* 0x00000020000d7824 */ /* 0x040fe400078e00ff */
[C---:B------:R-:W-:Y:S02]  /*1660*/  IMAD.SHL.U32 R18, R0.reuse, 0x200, RZ ;  /* 0x0000020000127824 */ /* 0x040fe400078e00ff */
[----:B------:R-:W-:Y:S01]  /*1670*/  IMAD.SHL.U32 R22, R0, 0x10, RZ ;  /* 0x0000001000167824 */ /* 0x000fe200078e00ff */
[----:B------:R-:W-:-:S04]  /*1680*/  LOP3.LUT R13, R13, 0x1c00, RZ, 0xc0, !PT ;  /* 0x00001c000d0d7812 */ /* 0x000fc800078ec0ff */
[----:B------:R-:W-:Y:S01]  /*1690*/  LOP3.LUT R13, R13, 0x200, R18, 0xf8, !PT ;  /* 0x000002000d0d7812 */ /* 0x000fe200078ef812 */
[----:B------:R-:W-:-:S03]  /*16a0*/  IMAD.U32 R18, RZ, RZ, UR12 ;  /* 0x0000000cff127e24 */ /* 0x000fc6000f8e00ff */
[----:B------:R-:W-:-:S04]  /*16b0*/  LOP3.LUT R13, R13, 0x1c0, R22, 0xf8, !PT ;  /* 0x000001c00d0d7812 */ /* 0x000fc800078ef816 */
[----:B------:R-:W-:-:S05]  /*16c0*/  SHF.R.U32.HI R13, RZ, 0x3, R13 ;  /* 0x00000003ff0d7819 */ /* 0x000fca000001160d */
[----:B------:R-:W-:Y:S01]  /*16d0*/  IMAD R13, R18, 0x400, R13 ;  /* 0x00000400120d7824 */ /* 0x000fe200078e020d */
[----:B-1----:R-:W-:Y:S06]  /*16e0*/  @P0 BRA `(.L_x_21) ;  /* 0x0000000000080947 */ /* 0x002fec0003800000 */
[----:B------:R-:W1:Y:S02]  /*16f0*/  SYNCS.PHASECHK.TRANS64.TRYWAIT P0, [UR8], R15 ;  /* 0x0000000fff0075a7 */ /* 0x000e640008000148 */
[----:B-1----:R-:W-:Y:S05]  /*1700*/  @!P0 BRA `(.L_x_22) ;  /* 0x0000004c00748947 */ /* 0x002fea0003800000 */
.L_x_21:
[----:B------:R-:W4:Y:S01]  /*1710*/  LDS.64 R56, [R13+UR13+0x34180] ;  /* 0x0341800d0d387984 */ /* 0x000f220008000a00 */
[----:B------:R-:W-:Y:S02]  /*1720*/  UIADD3 UR8, UR13, 0x1a180, URZ ;  /* 0x0001a1800d087890 */ /* 0x000fe4000fffe03f */
[----:B------:R-:W-:Y:S02]  /*1730*/  ULOP3.LUT UR9, UR7, 0x10000, URZ, 0xfc, !UPT ;  /* 0x0001000007097892 */ /* 0x000fe4000f8efc3f */
[----:B------:R-:W-:Y:S01]  /*1740*/  USHF.R.U32.HI UR8, URZ, 0x4, UR8 ;  /* 0x000000043f087899 */ /* 0x000fe20008011608 */
[----:B------:R-:W-:-:S03]  /*1750*/  UMOV UR11, 0x40000040 ;  /* 0x40000040000b7882 */ /* 0x000fc60000000000 */
[----:B------:R-:W-:-:S04]  /*1760*/  ULOP3.LUT UR8, UR8, 0x3fff, URZ, 0xc0, !UPT ;  /* 0x00003fff08087892 */ /* 0x000fc8000f8ec03f */
[----:B------:R-:W-:Y:S02]  /*1770*/  ULOP3.LUT UR10, UR8, 0x10000, URZ, 0xfc, !UPT ;  /* 0x00010000080a7892 */ /* 0x000fe4000f8efc3f */
[----:B------:R-:W-:Y:S02]  /*1780*/  ULEA UR8, UR12, UR9, 0x9 ;  /* 0x000000090c087291 */ /* 0x000fe4000f8e483f */
[----:B------:R-:W-:Y:S01]  /*1790*/  ULEA UR10, UR12, UR10, 0x9 ;  /* 0x0000000a0c0a7291 */ /* 0x000fe2000f8e483f */
[----:B------:R-:W-:Y:S01]  /*17a0*/  UMOV UR9, 0x80000020 ;  /* 0x8000002000097882 */ /* 0x000fe20000000000 */
[----:B----4-:R-:W-:-:S07]  /*17b0*/  WARPGROUP.ARRIVE ;  /* 0x00000000000079c5 */ /* 0x010fce0000000000 */
[----:B------:R-:W-:Y:S01]  /*17c0*/  HGMMA.SP.64x64x32.F32.BF16 R24, gdesc[UR8], R24, UP0, R56, 0x0 ;  /* 0x08e03800081879f0 */ /* 0x000fe2000bf01a18 */
[----:B------:R-:W-:Y:S02]  /*17d0*/  UIADD3 UR8, UR8, 0x2, URZ ;  /* 0x0000000208087890 */ /* 0x000fe4000fffe03f */
[----:B------:R-:W-:Y:S01]  /*17e0*/  UIADD3 UR10, UR10, 0x4, URZ ;  /* 0x000000040a0a7890 */ /* 0x000fe2000fffe03f */
[----:B------:R-:W-:Y:S01]  /*17f0*/  UMOV UR9, 0x80000020 ;  /* 0x8000002000097882 */ /* 0x000fe20000000000 */
[----:B------:R-:W-:-:S07]  /*1800*/  UMOV UR11, 0x40000040 ;  /* 0x40000040000b7882 */ /* 0x000fce0000000000 */
[----:B------:R-:W-:Y:S03]  /*1810*/  HGMMA.SP.64x64x32.F32.BF16 R24, gdesc[UR8], R24, R57, 0x0, gsb0 ;  /* 0x08e03900081879f0 */ /* 0x000fe60008001a18 */
[----:B------:R-:W-:Y:S02]  /*1820*/  WARPGROUP.DEPBAR.LE gsb0, 0x0 ;  /* 0x00008000000079c5 */ /* 0x000fe40000010000 */
[----:B------:R-:W-:Y:S05]  /*1830*/  @!P1 BRA `(.L_x_23) ;  /* 0x0000000000049947 */ /* 0x000fea0003800000 */
[----:B------:R-:W-:Y:S01]  /*1840*/  BPT.TRAP 0x1 ;  /* 0x000000040000795c */ /* 0x000fe20000300000 */
.L_x_23:
[----:B------:R-:W-:-:S13]  /*1850*/  LOP3.LUT P0, RZ, R6, R3, RZ, 0xc0, !PT ;  /* 0x0000000306ff7212 */ /* 0x000fda000780c0ff */
[----:B------:R-:W-:-:S05]  /*1860*/  @P0 LEA R13, R12, UR13, 0x3 ;  /* 0x0000000d0c0d0c11 */ /* 0x000fca000f8e18ff */
[----:B-1----:R-:W-:-:S05]  /*1870*/  @P0 VIADD R18, R13, 0x68 ;  /* 0x000000680d120836 */ /* 0x002fca0000000000 */
[----:B------:R-:W-:-:S04]  /*1880*/  @P0 PRMT R18, R7, 0x654, R18 ;  /* 0x0000065407120816 */ /* 0x000fc80000000012 */
[----:B------:R1:W-:Y:S01]  /*1890*/  @P0 SYNCS.ARRIVE.TRANS64.RED.A1T0 RZ, [R18+URZ], RZ ;  /* 0x000000ff12ff09a7 */ /* 0x0003e2000810043f */
[----:B------:R-:W-:-:S13]  /*18a0*/  ISETP.GT.U32.AND P0, PT, R2, 0x1, PT ;  /* 0x000000010200780c */ /* 0x000fda0003f04070 */
[----:B-1----:R-:W-:Y:S05]  /*18b0*/  @P0 BRA `(.L_x_24) ;  /* 0x0000000000040947 */ /* 0x002fea0003800000 */
[----:B------:R-:W-:Y:S01]  /*18c0*/  BPT.TRAP 0x1 ;  /* 0x000000040000795c */ /* 0x000fe20000300000 */
.L_x_24:
[----:B------:R-:W-:Y:S01]  /*18d0*/  UIADD3 UR12, UR12, 0x1, URZ ;  /* 0x000000010c0c7890 */ /* 0x000fe2000fffe03f */
[C---:B------:R-:W-:Y:S01]  /*18e0*/  ISETP.GT.AND P1, PT, R11.reuse, 0x1, PT ;  /* 0x000000010b00780c */ /* 0x040fe20003f24270 */
[----:B------:R-:W-:Y:S02]  /*18f0*/  VIADD R12, R12, 0x1 ;  /* 0x000000010c0c7836 */ /* 0x000fe40000000000 */
[----:B------:R-:W-:Y:S01]  /*1900*/  UISETP.NE.AND UP0, UPT, UR12, 0xd, UPT ;  /* 0x0000000d0c00788c */ /* 0x000fe2000bf05270 */
[----:B------:R-:W-:Y:S02]  /*1910*/  VIADD R11, R11, 0xffffffff ;  /* 0xffffffff0b0b7836 */ /* 0x000fe40000000000 */
[C---:B------:R-:W-:Y:S01]  /*1920*/  ISETP.NE.AND P0, PT, R12.reuse, 0xd, PT ;  /* 0x0000000d0c00780c */ /* 0x040fe20003f05270 */
[----:B------:R-:W-:Y:S02]  /*1930*/  USEL UR8, URZ, 0x1, UP0 ;  /* 0x000000013f087887 */ /* 0x000fe40008000000 */
[----:B------:R-:W-:Y:S01]  /*1940*/  USEL UR12, UR12, URZ, UP0 ;  /* 0x0000003f0c0c7287 */ /* 0x000fe20008000000 */
[----:B------:R-:W-:Y:S01]  /*1950*/  SEL R12, R12, RZ, P0 ;  /* 0x000000ff0c0c7207 */ /* 0x000fe20000000000 */
[----:B------:R-:W-:-:S02]  /*1960*/  UPLOP3.LUT UP0, UPT, UPT, UPT, UPT, 0x80, 0x0 ;  /* 0x000000000000789c */ /* 0x000fc40003f0f070 */
[----:B------:R-:W-:Y:S01]  /*1970*/  LOP3.LUT R17, R17, UR8, RZ, 0x3c, !PT ;  /* 0x0000000811117c12 */ /* 0x000fe2000f8e3cff */
[----:B------:R-:W-:Y:S08]  /*1980*/  @P1 BRA `(.L_x_25) ;  /* 0xfffffffc00041947 */ /* 0x000ff0000383ffff */
.L_x_18:
[----:B------:R-:W1:Y:S01]  /*1990*/  LDC R21, c[0x0][0x288] ;  /* 0x0000a200ff157b82 */ /* 0x000e620000000800 */
[----:B------:R-:W-:Y:S01]  /*19a0*/  LOP3.LUT R11, R0, 0x60, RZ, 0xc0, !PT ;  /* 0x00000060000b7812 */ /* 0x000fe200078ec0ff */
[----:B------:R-:W-:Y:S01]  /*19b0*/  IMAD.SHL.U32 R22, R20, 0x40, RZ ;  /* 0x0000004014167824 */ /* 0x000fe200078e00ff */
[--C-:B------:R-:W-:Y:S01]  /*19c0*/  SHF.R.U32.HI R12, RZ, 0x2, R0.reuse ;  /* 0x00000002ff0c7819 */ /* 0x100fe20000011600 */
[----:B------:R-:W-:Y:S01]  /*19d0*/  UIADD3 UR5, UR6, UR5, URZ ;  /* 0x0000000506057290 */ /* 0x000fe2000fffe03f */
[----:B------:R-:W-:Y:S01]  /*19e0*/  SHF.R.U32.HI R11, RZ, 0x5, R11 ;  /* 0x00000005ff0b7819 */ /* 0x000fe2000001160b */
[----:B------:R-:W-:Y:S01]  /*19f0*/  ULDC UR12, c[0x0][0x284] ;  /* 0x0000a100000c7ab9 */ /* 0x000fe20000000800 */
[----:B------:R-:W-:Y:S01]  /*1a00*/  LOP3.LUT R12, R12, 0x7, RZ, 0xc0, !PT ;  /* 0x000000070c0c7812 */ /* 0x000fe200078ec0ff */
[----:B------:R-:W-:Y:S01]  /*1a10*/  UISETP.GT.U32.AND UP0, UPT, UR5, 0xc, UPT ;  /* 0x0000000c0500788c */ /* 0x000fe2000bf04070 */
[----:B------:R-:W-:Y:S01]  /*1a20*/  SHF.R.U32.HI R18, RZ, 0x1, R0 ;  /* 0x00000001ff127819 */ /* 0x000fe20000011600 */
[----:B------:R-:W-:Y:S01]  /*1a30*/  IMAD.SHL.U32 R13, R11, 0x10, RZ ;  /* 0x000000100b0d7824 */ /* 0x000fe200078e00ff */
[----:B------:R-:W-:Y:S01]  /*1a40*/  UISETP.GE.U32.AND UP1, UPT, UR6, 0xd, UPT ;  /* 0x0000000d0600788c */ /* 0x000fe2000bf26070 */
[----:B------:R-:W-:Y:S01]  /*1a50*/  SHF.R.S32.HI R23, RZ, 0x1f, R14 ;  /* 0x0000001fff177819 */ /* 0x000fe2000001140e */
[----:B------:R-:W-:Y:S01]  /*1a60*/  UISETP.LT.U32.AND UP0, UPT, UR6, 0xd, UP0 ;  /* 0x0000000d0600788c */ /* 0x000fe20008701070 */
[----:B------:R-:W-:-:S02]  /*1a70*/  WARPGROUP.DEPBAR.LE gsb0, 0x0 ;  /* 0x00008000000079c5 */ /* 0x000fc40000010000 */
[--C-:B------:R-:W-:Y:S01]  /*1a80*/  LOP3.LUT R13, R13, 0xfffffff0, R12.reuse, 0xe2, !PT ;  /* 0xfffffff00d0d7812 */ /* 0x100fe200078ee20c */
[----:B------:R-:W-:Y:S01]  /*1a90*/  IMAD R12, R11, -0x10, -R12 ;  /* 0xfffffff00b0c7824 */ /* 0x000fe200078e0a0c */
[----:B------:R-:W-:Y:S01]  /*1aa0*/  LOP3.LUT R11, R8, 0x1, RZ, 0xc0, !PT ;  /* 0x00000001080b7812 */ /* 0x000fe200078ec0ff */
[----:B------:R-:W-:Y:S01]  /*1ab0*/  UIMAD.WIDE.U32 UR8, UR5, 0x4ec4ec4f, URZ ;  /* 0x4ec4ec4f050878a5 */ /* 0x000fe2000f8e003f */
[----:B------:R-:W-:Y:S01]  /*1ac0*/  LOP3.LUT R18, R13, 0x40, R18, 0xf8, !PT ;  /* 0x000000400d127812 */ /* 0x000fe200078ef812 */
[----:B------:R-:W-:Y:S01]  /*1ad0*/  IMAD.SHL.U32 R13, R16, 0x80, RZ ;  /* 0x00000080100d7824 */ /* 0x000fe200078e00ff */
[----:B------:R-:W-:Y:S01]  /*1ae0*/  USEL UR7, URZ, 0x1, !UP0 ;  /* 0x000000013f077887 */ /* 0x000fe2000c000000 */
[----:B------:R-:W-:Y:S01]  /*1af0*/  IMAD R12, R11, -0x40, R12 ;  /* 0xffffffc00b0c7824 */ /* 0x000fe200078e020c */
[----:B-1----:R-:W-:Y:S01]  /*1b00*/  ISETP.GE.AND P0, PT, R22, R21, PT ;  /* 0x000000151600720c */ /* 0x002fe20003f06270 */
[----:B------:R-:W-:Y:S01]  /*1b10*/  ULDC.64 UR10, c[0x0][0x6d0] ;  /* 0x0001b400000a7ab9 */ /* 0x000fe20000000a00 */
[----:B------:R-:W-:Y:S01]  /*1b20*/  LOP3.LUT R18, R18, R13, RZ, 0xfc, !PT ;  /* 0x0000000d12127212 */ /* 0x000fe200078efcff */
[----:B0-----:R-:W-:Y:S01]  /*1b30*/  IMAD R15, R23, UR10, RZ ;  /* 0x0000000a170f7c24 */ /* 0x001fe2000f8e02ff */
[----:B------:R-:W-:Y:S01]  /*1b40*/  ISETP.GE.OR P0, PT, R13, UR12, P0 ;  /* 0x0000000c0d007c0c */ /* 0x000fe20008706670 */
[----:B------:R-:W-:Y:S01]  /*1b50*/  USHF.R.U32.HI UR8, URZ, 0x2, UR9 ;  /* 0x000000023f087899 */ /* 0x000fe20008011609 */
[----:B------:R-:W-:Y:S01]  /*1b60*/  LOP3.LUT R11, R0, 0x3, RZ, 0xc0, !PT ;  /* 0x00000003000b7812 */ /* 0x000fe200078ec0ff */
[----:B------:R-:W-:Y:S01]  /*1b70*/  ULOP3.LUT UR4, UR4, UR7, URZ, 0x3c, !UPT ;  /* 0x0000000704047292 */ /* 0x000fe2000f8e3c3f */
[--C-:B------:R-:W-:Y:S01]  /*1b80*/  SHF.R.S32.HI R19, RZ, 0x1f, R18.reuse ;  /* 0x0000001fff137819 */ /* 0x100fe20000011412 */
[C---:B------:R-:W-:Y:S01]  /*1b90*/  IMAD R15, R14.reuse, UR11, R15 ;  /* 0x0000000b0e0f7c24 */ /* 0x040fe2000f8e020f */
[----:B------:R-:W-:Y:S01]  /*1ba0*/  UIMAD UR5, UR8, -0xd, UR5 ;  /* 0xfffffff3080578a4 */ /* 0x000fe2000f8e0205 */
[----:B------:R-:W-:Y:S01]  /*1bb0*/  IMAD R11, R11, -0x2, R21 ;  /* 0xfffffffe0b0b7824 */ /* 0x000fe200078e0215 */
[----:B------:R-:W-:Y:S01]  /*1bc0*/  @UP1 ULOP3.LUT UR4, UR4, 0x1, UR8, 0x78, !UPT ;  /* 0x0000000104041892 */ /* 0x000fe2000f8e7808 */
[----:B------:R-:W-:Y:S01]  /*1bd0*/  IMAD.WIDE.U32 R16, R14, UR10, R18 ;  /* 0x0000000a0e107c25 */ /* 0x000fe2000f8e0012 */
[----:B------:R-:W-:-:S03]  /*1be0*/  IADD3 R12, -R13, UR12, R12 ;  /* 0x0000000c0d0c7c10 */ /* 0x000fc6000fffe10c */
[----:B------:R-:W-:Y:S02]  /*1bf0*/  IMAD.IADD R13, R11, 0x1, -R22 ;  /* 0x000000010b0d7824 */ /* 0x000fe400078e0a16 */
[----:B------:R-:W-:Y:S02]  /*1c00*/  IMAD.IADD R17, R17, 0x1, R15 ;  /* 0x0000000111117824 */ /* 0x000fe400078e020f */
[----:B------:R-:W-:Y:S01]  /*1c10*/  IMAD.MOV.U32 R11, RZ, RZ, -0x1 ;  /* 0xffffffffff0b7424 */ /* 0x000fe200078e00ff */
[----:B------:R-:W-:Y:S06]  /*1c20*/  @P0 BRA `(.L_x_26) ;  /* 0x0000002400a40947 */ /* 0x000fec0003800000 */
[----:B------:R-:W0:Y:S01]  /*1c30*/  LDC.64 R68, c[0x0][0x6c8] ;  /* 0x0001b200ff447b82 */ /* 0x000e220000000a00 */
[----:B---3-5:R-:W-:Y:S01]  /*1c40*/  FSETP.NEU.AND P1, PT, R10, RZ, PT ;  /* 0x000000ff0a00720b */ /* 0x028fe20003f2d000 */
[----:B------:R-:W-:Y:S01]  /*1c50*/  IMAD.WIDE R20, R20, 0x40, RZ ;  /* 0x0000004014147825 */ /* 0x000fe200078e02ff */
[----:B------:R-:W-:Y:S01]  /*1c60*/  ISETP.GT.AND P0, PT, R13, RZ, PT ;  /* 0x000000ff0d00720c */ /* 0x000fe20003f04270 */
[----:B------:R-:W-:Y:S02]  /*1c70*/  BSSY B0, `(.L_x_26) ;  /* 0x0000264000007945 */ /* 0x000fe40003800000 */
[----:B------:R-:W-:Y:S01]  /*1c80*/  IMAD.SHL.U32 R15, R0, 0x2, RZ ;  /* 0x00000002000f7824 */ /* 0x000fe200078e00ff */
[----:B------:R-:W-:-:S04]  /*1c90*/  ISETP.GT.AND P5, PT, R12, RZ, P0 ;  /* 0x000000ff0c00720c */ /* 0x000fc800007a4270 */
[----:B------:R-:W-:Y:S01]  /*1ca0*/  LOP3.LUT R71, R20, 0x6, R15, 0xf8, !PT ;  /* 0x0000000614477812 */ /* 0x000fe200078ef80f */
[----:B0-----:R-:W-:-:S04]  /*1cb0*/  IMAD R22, R21, R68, RZ ;  /* 0x0000004415167224 */ /* 0x001fc800078e02ff */
[----:B------:R-:W-:-:S04]  /*1cc0*/  IMAD.WIDE.U32 R58, R71, R68, R16 ;  /* 0x00000044473a7225 */ /* 0x000fc800078e0010 */
[----:B------:R-:W-:-:S04]  /*1cd0*/  IMAD R15, R71, R69, R22 ;  /* 0x00000045470f7224 */ /* 0x000fc800078e0216 */
[----:B------:R-:W-:Y:S01]  /*1ce0*/  IMAD.IADD R57, R59, 0x1, R15 ;  /* 0x000000013b397824 */ /* 0x000fe200078e020f */
[----:B------:R-:W-:Y:S06]  /*1cf0*/  @!P1 BRA `(.L_x_27) ;  /* 0x0000001800b09947 */ /* 0x000fec0003800000 */
[----:B------:R-:W-:Y:S01]  /*1d00*/  ULDC.64 UR8, c[0x0][0x6b8] ;  /* 0x0001ae0000087ab9 */ /* 0x000fe20000000a00 */
[----:B------:R-:W-:Y:S01]  /*1d10*/  ULDC.64 UR12, c[0x0][0x6b0] ;  /* 0x0001ac00000c7ab9 */ /* 0x000fe20000000a00 */
[----:B------:R-:W-:Y:S01]  /*1d20*/  IMAD R15, R23, UR8, RZ ;  /* 0x00000008170f7c24 */ /* 0x000fe2000f8e02ff */
[----:B------:R-:W-:Y:S01]  /*1d30*/  ULDC.64 UR16, c[0x0][0x6a8] ;  /* 0x0001aa0000107ab9 */ /* 0x000fe20000000a00 */
[----:B------:R-:W-:Y:S01]  /*1d40*/  IMAD R20, R21, UR12, RZ ;  /* 0x0000000c15147c24 */ /* 0x000fe2000f8e02ff */
[----:B------:R-:W-:Y:S01]  /*1d50*/  ULDC.64 UR10, c[0x0][0x6c0] ;  /* 0x0001b000000a7ab9 */ /* 0x000fe20000000a00 */
[----:B------:R-:W-:-:S04]  /*1d60*/  IMAD.WIDE.U32 R60, R14, UR8, R18 ;  /* 0x000000080e3c7c25 */ /* 0x000fc8000f8e0012 */
[----:B------:R-:W-:Y:S02]  /*1d70*/  IMAD R63, R14, UR9, R15 ;  /* 0x000000090e3f7c24 */ /* 0x000fe4000f8e020f */
[----:B------:R-:W-:Y:S02]  /*1d80*/  IMAD R67, R71, UR13, R20 ;  /* 0x0000000d47437c24 */ /* 0x000fe4000f8e0214 */
[----:B------:R-:W-:Y:S02]  /*1d90*/  IMAD.IADD R21, R61, 0x1, R63 ;  /* 0x000000013d157824 */ /* 0x000fe400078e023f */
[----:B------:R-:W-:-:S04]  /*1da0*/  IMAD.MOV.U32 R20, RZ, RZ, R60 ;  /* 0x000000ffff147224 */ /* 0x000fc800078e003c */
[----:B------:R-:W-:-:S04]  /*1db0*/  IMAD.WIDE.U32 R16, R71, UR12, R20 ;  /* 0x0000000c47107c25 */ /* 0x000fc8000f8e0014 */
[----:B------:R-:W-:Y:S01]  /*1dc0*/  IMAD.IADD R15, R17, 0x1, R67 ;  /* 0x00000001110f7824 */ /* 0x000fe200078e0243 */
[----:B------:R-:W-:-:S04]  /*1dd0*/  LEA R22, P1, R16, UR16, 0x2 ;  /* 0x0000001010167c11 */ /* 0x000fc8000f8210ff */
[----:B------:R-:W-:Y:S02]  /*1de0*/  LEA.HI.X R23, R16, UR17, R15, 0x2, P1 ;  /* 0x0000001110177c11 */ /* 0x000fe400088f140f */
[----:B------:R-:W0:Y:S03]  /*1df0*/  LDC.64 R16, c[0x0][0x6b0] ;  /* 0x0001ac00ff107b82 */ /* 0x000e260000000a00 */
[----:B------:R-:W3:Y:S01]  /*1e00*/  @P5 LDG.E.LTC128B R15, desc[UR14][R22.64] ;  /* 0x0000000e160f5981 */ /* 0x000ee2000c1e1920 */
[----:B------:R-:W-:Y:S01]  /*1e10*/  LEA R56, P1, R58, UR10, 0x2 ;  /* 0x0000000a3a387c11 */ /* 0x000fe2000f8210ff */
[----:B------:R-:W-:Y:S01]  /*1e20*/  BSSY B1, `(.L_x_28) ;  /* 0x0000015000017945 */ /* 0x000fe20003800000 */
[----:B------:R-:W-:Y:S02]  /*1e30*/  ISETP.GT.AND P0, PT, R12, 0x8, P0 ;  /* 0x000000080c00780c */ /* 0x000fe40000704270 */
[----:B------:R-:W-:-:S02]  /*1e40*/  LEA.HI.X R57, R58, UR11, R57, 0x2, P1 ;  /* 0x0000000b3a397c11 */ /* 0x000fc400088f1439 */
[----:B------:R-:W-:Y:S02]  /*1e50*/  ISETP.GT.AND P1, PT, R13, 0x1, PT ;  /* 0x000000010d00780c */ /* 0x000fe40003f24270 */
[----:B------:R-:W-:Y:S01]  /*1e60*/  LEA R58, P6, R68, R56, 0x2 ;  /* 0x00000038443a7211 */ /* 0x000fe200078c10ff */
[----:B0-----:R-:W-:-:S04]  /*1e70*/  IMAD.WIDE.U32 R64, R71, UR12, R16 ;  /* 0x0000000c47407c25 */ /* 0x001fc8000f8e0010 */
[----:B------:R-:W-:Y:S01]  /*1e80*/  IMAD.IADD R65, R67, 0x1, R65 ;  /* 0x0000000143417824 */ /* 0x000fe200078e0241 */
[-C--:B------:R-:W-:Y:S01]  /*1e90*/  IADD3 R61, P2, R60, R64.reuse, RZ ;  /* 0x000000403c3d7210 */ /* 0x080fe20007f5e0ff */
[----:B------:R-:W-:Y:S01]  /*1ea0*/  IMAD.WIDE.U32 R16, R71, UR12, R18 ;  /* 0x0000000c47107c25 */ /* 0x000fe2000f8e0012 */
[----:B------:R-:W-:-:S03]  /*1eb0*/  IADD3 R60, P4, R18, R64, RZ ;  /* 0x00000040123c7210 */ /* 0x000fc60007f9e0ff */
[----:B------:R-:W-:Y:S02]  /*1ec0*/  IMAD.IADD R17, R67, 0x1, R17 ;  /* 0x0000000143117824 */ /* 0x000fe400078e0211 */
[----:B------:R-:W-:-:S04]  /*1ed0*/  IMAD.WIDE.U32 R16, R14, UR8, R16 ;  /* 0x000000080e107c25 */ /* 0x000fc8000f8e0010 */
[----:B---3--:R-:W-:-:S04]  /*1ee0*/  FMUL R59, R15, R10 ;  /* 0x0000000a0f3b7220 */ /* 0x008fc80000400000 */
[----:B--2---:R-:W-:Y:S01]  /*1ef0*/  FFMA R73, R24, R9, R59 ;  /* 0x0000000918497223 */ /* 0x004fe2000000003b */
[----:B------:R-:W-:Y:S01]  /*1f00*/  IMAD.X R24, R65, 0x1, R21, P2 ;  /* 0x0000000141187824 */ /* 0x000fe200010e0615 */
[----:B------:R-:W-:-:S03]  /*1f10*/  LEA R20, P2, R61, UR16, 0x2 ;  /* 0x000000103d147c11 */ /* 0x000fc6000f8410ff */
[----:B------:R0:W-:Y:S01]  /*1f20*/  @P5 STG.E desc[UR14][R56.64], R73 ;  /* 0x0000004938005986 */ /* 0x0001e2000c10190e */
[----:B------:R-:W-:Y:S02]  /*1f30*/  ISETP.GT.AND P5, PT, R12, RZ, P1 ;  /* 0x000000ff0c00720c */ /* 0x000fe40000fa4270 */
[----:B------:R-:W-:-:S11]  /*1f40*/  LEA.HI.X R21, R61, UR17, R24, 0x2, P2 ;  /* 0x000000113d157c11 */ /* 0x000fd600090f1418 */
[----:B0-----:R-:W-:Y:S05]  /*1f50*/  @!P5 BRA `(.L_x_29) ;  /* 0x000000000004d947 */ /* 0x001fea0003800000 */
[----:B------:R0:W5:Y:S02]  /*1f60*/  LDG.E.LTC128B R15, desc[UR14][R20.64] ;  /* 0x0000000e140f7981 */ /* 0x000164000c1e1920 */
.L_x_29:
[----:B------:R-:W-:Y:S05]  /*1f70*/  BSYNC B1 ;  /* 0x0000000000017941 */ /* 0x000fea0003800000 */
.L_x_28:
[----:B-----5:R-:W-:Y:S01]  /*1f80*/  FMUL R18, R15, R10 ;  /* 0x0000000a0f127220 */ /* 0x020fe20000400000 */
[----:B------:R-:W-:Y:S01]  /*1f90*/  LEA.HI.X R59, R68, R57, R69, 0x2, P6 ;  /* 0x00000039443b7211 */ /* 0x000fe200030f1445 */
[----:B------:R-:W-:Y:S01]  /*1fa0*/  IMAD.IADD R17, R63, 0x1, R17 ;  /* 0x000000013f117824 */ /* 0x000fe200078e0211 */
[C---:B------:R-:W-:Y:S01]  /*1fb0*/  LEA R24, P2, R16.reuse, UR16, 0x2 ;  /* 0x0000001010187c11 */ /* 0x040fe2000f8410ff */
[----:B------:R-:W-:Y:S01]  /*1fc0*/  FFMA R67, R25, R9, R18 ;  /* 0x0000000919437223 */ /* 0x000fe20000000012 */
[----:B------:R-:W-:Y:S01]  /*1fd0*/  BSSY B1, `(.L_x_30) ;  /* 0x0000007000017945 */ /* 0x000fe20003800000 */
[----:B------:R-:W-:Y:S01]  /*1fe0*/  IMAD.X R61, R19, 0x1, R65, P4 ;  /* 0x00000001133d7824 */ /* 0x000fe200020e0641 */
[----:B------:R-:W-:Y:S01]  /*1ff0*/  LEA.HI.X R25, R16, UR17, R17, 0x2, P2 ;  /* 0x0000001110197c11 */ /* 0x000fe200090f1411 */
[----:B------:R-:W-:Y:S01]  /*2000*/  IMAD.MOV.U32 R19, RZ, RZ, R15 ;  /* 0x000000ffff137224 */ /* 0x000fe200078e000f */
[----:B------:R1:W-:Y:S01]  /*2010*/  @P5 STG.E desc[UR14][R58.64], R67 ;  /* 0x000000433a005986 */ /* 0x0003e2000c10190e */
[----:B------:R-:W-:Y:S06]  /*2020*/  @!P0 BRA `(.L_x_31) ;  /* 0x0000000000048947 */ /* 0x000fec0003800000 */
[----:B------:R2:W5:Y:S02]  /*2030*/  LDG.E.LTC128B R19, desc[UR14][R24.64+0x20] ;  /* 0x0000200e18137981 */ /* 0x000564000c1e1920 */
.L_x_31:
[----:B------:R-:W-:Y:S05]  /*2040*/  BSYNC B1 ;  /* 0x0000000000017941 */ /* 0x000fea0003800000 */
.L_x_30:
[----:B------:R-:W-:-:S04]  /*2050*/  IMAD.WIDE.U32 R14, R14, UR8, R60 ;  /* 0x000000080e0e7c25 */ /* 0x000fc8000f8e003c */
[----:B-----5:R-:W-:Y:S01]  /*2060*/  FMUL R17, R19, R10 ;  /* 0x0000000a13117220 */ /* 0x020fe20000400000 */
[----:B------:R-:W-:Y:S01]  /*2070*/  ISETP.GT.AND P1, PT, R12, 0x8, P1 ;  /* 0x000000080c00780c */ /* 0x000fe20000f24270 */
[----:B------:R-:W-:Y:S01]  /*2080*/  USHF.L.U64.HI UR10, UR12, 0x5, UR13 ;  /* 0x000000050c0a7899 */ /* 0x000fe2000801020d */
[----:B------:R-:W-:Y:S01]  /*2090*/  IMAD.IADD R15, R63, 0x1, R15 ;  /* 0x000000013f0f7824 */ /* 0x000fe200078e020f */
[----:B------:R-:W-:Y:S01]  /*20a0*/  LEA R16, P5, R14, UR16, 0x2 ;  /* 0x000000100e107c11 */ /* 0x000fe2000f8a10ff */
[----:B------:R-:W-:Y:S01]  /*20b0*/  FFMA R61, R26, R9, R17 ;  /* 0x000000091a3d7223 */ /* 0x000fe20000000011 */
[----:B------:R-:W-:Y:S01]  /*20c0*/  ISETP.GT.AND P2, PT, R13, 0x8, PT ;  /* 0x000000080d00780c */ /* 0x000fe20003f44270 */
[----:B------:R-:W-:Y:S01]  /*20d0*/  USHF.L.U32 UR9, UR12, 0x5, URZ ;  /* 0x000000050c097899 */ /* 0x000fe2000800063f */
[----:B------:R-:W-:Y:S01]  /*20e0*/  LEA.HI.X R17, R14, UR17, R15, 0x2, P5 ;  /* 0x000000110e117c11 */ /* 0x000fe2000a8f140f */
[----:B------:R-:W-:Y:S01]  /*20f0*/  @P0 IMAD.MOV.U32 R14, RZ, RZ, R56 ;  /* 0x000000ffff0e0224 */ /* 0x000fe200078e0038 */
[----:B------:R-:W-:Y:S01]  /*2100*/  BSSY B1, `(.L_x_32) ;  /* 0x0000007000017945 */ /* 0x000fe20003800000 */
[----:B------:R-:W-:Y:S01]  /*2110*/  @P0 IMAD.MOV.U32 R15, RZ, RZ, R57 ;  /* 0x000000ffff0f0224 */ /* 0x000fe200078e0039 */
[----:B------:R-:W-:Y:S01]  /*2120*/  ISETP.GT.AND P4, PT, R12, RZ, P2 ;  /* 0x000000ff0c00720c */ /* 0x000fe20001784270 */
[----:B--2---:R-:W-:-:S03]  /*2130*/  IMAD.MOV.U32 R25, RZ, RZ, R19 ;  /* 0x000000ffff197224 */ /* 0x004fc600078e0013 */
[----:B------:R2:W-:Y:S01]  /*2140*/  @P0 STG.E desc[UR14][R14.64+0x20], R61 ;  /* 0x0000203d0e000986 */ /* 0x0005e2000c10190e */
[----:B------:R-:W-:Y:S08]  /*2150*/  @!P1 BRA `(.L_x_33) ;  /* 0x0000000000049947 */ /* 0x000ff00003800000 */
[----:B------:R3:W5:Y:S02]  /*2160*/  LDG.E.LTC128B R25, desc[UR14][R16.64+0x20] ;  /* 0x0000200e10197981 */ /* 0x000764000c1e1920 */
.L_x_33:
[----:B------:R-:W-:Y:S05]  /*2170*/  BSYNC B1 ;  /* 0x0000000000017941 */ /* 0x000fea0003800000 */
.L_x_32:
[----:B--2--5:R-:W-:Y:S01]  /*2180*/  FMUL R14, R25, R10 ;  /* 0x0000000a190e7220 */ /* 0x024fe20000400000 */
[----:B------:R-:W-:Y:S01]  /*2190*/  IADD3 R18, P0, R22, UR9, RZ ;  /* 0x0000000916127c10 */ /* 0x000fe2000ff1e0ff */
[----:B------:R-:W-:Y:S02]  /*21a0*/  IMAD.MOV.U32 R63, RZ, RZ, R25 ;  /* 0x000000ffff3f7224 */ /* 0x000fe400078e0019 */
[----:B------:R-:W-:Y:S01]  /*21b0*/  FFMA R61, R27, R9, R14 ;  /* 0x000000091b3d7223 */ /* 0x000fe2000000000e */
[----:B---3--:R-:W-:Y:S01]  /*21c0*/  @P1 IMAD.MOV.U32 R16, RZ, RZ, R58 ;  /* 0x000000ffff101224 */ /* 0x008fe200078e003a */
[----:B------:R-:W-:Y:S01]  /*21d0*/  IADD3.X R19, R23, UR10, RZ, P0, !PT ;  /* 0x0000000a17137c10 */ /* 0x000fe200087fe4ff */
[----:B------:R-:W-:-:S05]  /*21e0*/  @P1 IMAD.MOV.U32 R17, RZ, RZ, R59 ;  /* 0x000000ffff111224 */ /* 0x000fca00078e003b */
[----:B------:R2:W-:Y:S04]  /*21f0*/  @P1 STG.E desc[UR14][R16.64+0x20], R61 ;  /* 0x0000203d10001986 */ /* 0x0005e8000c10190e */
[----:B------:R-:W3:Y:S01]  /*2200*/  @P4 LDG.E.LTC128B R63, desc[UR14][R18.64] ;  /* 0x0000000e123f4981 */ /* 0x000ee2000c1e1920 */
[C---:B------:R-:W-:Y:S01]  /*2210*/  IMAD.SHL.U32 R65, R68.reuse, 0x20, RZ ;  /* 0x0000002044417824 */ /* 0x040fe200078e00ff */
[----:B------:R-:W-:Y:S01]  /*2220*/  SHF.L.U64.HI R15, R68, 0x5, R69 ;  /* 0x00000005440f7819 */ /* 0x000fe20000010245 */
[----:B------:R-:W-:Y:S01]  /*2230*/  BSSY B1, `(.L_x_34) ;  /* 0x000000c000017945 */ /* 0x000fe20003800000 */
[----:B------:R-:W-:Y:S02]  /*2240*/  ISETP.GT.AND P0, PT, R13, 0x9, PT ;  /* 0x000000090d00780c */ /* 0x000fe40003f04270 */
[----:B------:R-:W-:-:S02]  /*2250*/  IADD3 R24, P5, R65, R56, RZ ;  /* 0x0000003841187210 */ /* 0x000fc40007fbe0ff */
[----:B------:R-:W-:-:S03]  /*2260*/  ISETP.GT.AND P1, PT, R12, RZ, P0 ;  /* 0x000000ff0c00720c */ /* 0x000fc60000724270 */
[----:B------:R-:W-:Y:S01]  /*2270*/  IMAD.X R25, R15, 0x1, R57, P5 ;  /* 0x000000010f197824 */ /* 0x000fe200028e0639 */
[----:B------:R-:W-:Y:S01]  /*2280*/  IADD3 R26, P5, R20, UR9, RZ ;  /* 0x00000009141a7c10 */ /* 0x000fe2000ffbe0ff */
[----:B---3--:R-:W-:-:S04]  /*2290*/  FMUL R27, R63, R10 ;  /* 0x0000000a3f1b7220 */ /* 0x008fc80000400000 */
[----:B-1----:R-:W-:Y:S01]  /*22a0*/  FFMA R67, R28, R9, R27 ;  /* 0x000000091c437223 */ /* 0x002fe2000000001b */
[----:B------:R-:W-:-:S04]  /*22b0*/  IADD3.X R27, R21, UR10, RZ, P5, !PT ;  /* 0x0000000a151b7c10 */ /* 0x000fc8000affe4ff */
[----:B------:R2:W-:Y:S01]  /*22c0*/  @P4 STG.E desc[UR14][R24.64], R67 ;  /* 0x0000004318004986 */ /* 0x0005e2000c10190e */
[----:B------:R-:W-:Y:S05]  /*22d0*/  @!P1 BRA `(.L_x_35) ;  /* 0x0000000000049947 */ /* 0x000fea0003800000 */
[----:B------:R1:W5:Y:S02]  /*22e0*/  LDG.E.LTC128B R63, desc[UR14][R26.64] ;  /* 0x0000000e1a3f7981 */ /* 0x000364000c1e1920 */
.L_x_35:
[----:B------:R-:W-:Y:S05]  /*22f0*/  BSYNC B1 ;  /* 0x0000000000017941 */ /* 0x000fea0003800000 */
.L_x_34:
[----:B------:R-:W-:Y:S01]  /*2300*/  UIADD3 UR7, UP0, UR9, 0x20, URZ ;  /* 0x0000002009077890 */ /* 0x000fe2000ff1e03f */
[----:B------:R-:W-:Y:S01]  /*2310*/  ISETP.GT.AND P2, PT, R12, 0x8, P2 ;  /* 0x000000080c00780c */ /* 0x000fe20001744270 */
[----:B-----5:R-:W-:Y:S01]  /*2320*/  FMUL R14, R63, R10 ;  /* 0x0000000a3f0e7220 */ /* 0x020fe20000400000 */
[----:B------:R-:W-:Y:S01]  /*2330*/  IADD3 R60, P4, R65, R58, RZ ;  /* 0x0000003a413c7210 */ /* 0x000fe20007f9e0ff */
[----:B------:R-:W-:Y:S02]  /*2340*/  UIADD3.X UR8, URZ, UR10, URZ, UP0, !UPT ;  /* 0x0000000a3f087290 */ /* 0x000fe400087fe43f */
[----:B------:R-:W-:Y:S01]  /*2350*/  IADD3 R22, P5, R22, UR7, RZ ;  /* 0x0000000716167c10 */ /* 0x000fe2000ffbe0ff */
[----:B--2---:R-:W-:Y:S01]  /*2360*/  FFMA R67, R29, R9, R14 ;  /* 0x000000091d437223 */ /* 0x004fe2000000000e */
[----:B------:R-:W-:Y:S02]  /*2370*/  IMAD.X R61, R15, 0x1, R59, P4 ;  /* 0x000000010f3d7824 */ /* 0x000fe400020e063b */
[----:B------:R-:W-:-:S03]  /*2380*/  IADD3.X R23, R23, UR8, RZ, P5, !PT ;  /* 0x0000000817177c10 */ /* 0x000fc6000affe4ff */
[----:B------:R2:W-:Y:S04]  /*2390*/  @P1 STG.E desc[UR14][R60.64], R67 ;  /* 0x000000433c001986 */ /* 0x0005e8000c10190e */
[----:B------:R-:W3:Y:S01]  /*23a0*/  @P2 LDG.E.LTC128B R63, desc[UR14][R22.64] ;  /* 0x0000000e163f2981 */ /* 0x000ee2000c1e1920 */
[----:B------:R-:W-:Y:S01]  /*23b0*/  IADD3 R16, P1, R65, 0x20, RZ ;  /* 0x0000002041107810 */ /* 0x000fe20007f3e0ff */
[----:B------:R-:W-:Y:S01]  /*23c0*/  BSSY B1, `(.L_x_36) ;  /* 0x000000c000017945 */ /* 0x000fe20003800000 */
[----:B------:R-:W-:Y:S02]  /*23d0*/  ISETP.GT.AND P4, PT, R12, 0x8, P0 ;  /* 0x000000080c00780c */ /* 0x000fe40000784270 */
[----:B------:R-:W-:Y:S01]  /*23e0*/  IADD3 R28, P5, R16, R56, RZ ;  /* 0x00000038101c7210 */ /* 0x000fe20007fbe0ff */
[----:B------:R-:W-:Y:S01]  /*23f0*/  IMAD.X R14, RZ, RZ, R15, P1 ;  /* 0x000000ffff0e7224 */ /* 0x000fe200008e060f */
[----:B0-----:R-:W-:-:S03]  /*2400*/  IADD3 R20, P0, R20, UR7, RZ ;  /* 0x0000000714147c10 */ /* 0x001fc6000ff1e0ff */
[----:B------:R-:W-:Y:S01]  /*2410*/  IMAD.X R29, R14, 0x1, R57, P5 ;  /* 0x000000010e1d7824 */ /* 0x000fe200028e0639 */
[----:B------:R-:W-:Y:S01]  /*2420*/  IADD3.X R21, R21, UR8, RZ, P0, !PT ;  /* 0x0000000815157c10 */ /* 0x000fe200087fe4ff */
[----:B---3--:R-:W-:-:S04]  /*2430*/  FMUL R17, R63, R10 ;  /* 0x0000000a3f117220 */ /* 0x008fc80000400000 */
[----:B------:R-:W-:-:S05]  /*2440*/  FFMA R17, R30, R9, R17 ;  /* 0x000000091e117223 */ /* 0x000fca0000000011 */
[----:B------:R2:W-:Y:S01]  /*2450*/  @P2 STG.E desc[UR14][R28.64], R17 ;  /* 0x000000111c002986 */ /* 0x0005e2000c10190e */
[----:B------:R-:W-:Y:S05]  /*2460*/  @!P4 BRA `(.L_x_37) ;  /* 0x000000000004c947 */ /* 0x000fea0003800000 */
[----:B------:R0:W5:Y:S02]  /*2470*/  LDG.E.LTC128B R63, desc[UR14][R20.64] ;  /* 0x0000000e143f7981 */ /* 0x000164000c1e1920 */
.L_x_37:
[----:B------:R-:W-:Y:S05]  /*2480*/  BSYNC B1 ;  /* 0x0000000000017941 */ /* 0x000fea0003800000 */
.L_x_36:
[----:B0-----:R-:W-:Y:S01]  /*2490*/  IADD3 R20, P2, R16, R58, RZ ;  /* 0x0000003a10147210 */ /* 0x001fe20007f5e0ff */
[----:B-----5:R-:W-:Y:S01]  /*24a0*/  FMUL R22, R63, R10 ;  /* 0x0000000a3f167220 */ /* 0x020fe20000400000 */
[C---:B------:R-:W-:Y:S01]  /*24b0*/  ISETP.GT.AND P1, PT, R13.reuse, 0x10, PT ;  /* 0x000000100d00780c */ /* 0x040fe20003f24270 */
[----:B------:R-:W-:Y:S01]  /*24c0*/  BSSY B1, `(.L_x_38) ;  /* 0x000000b000017945 */ /* 0x000fe20003800000 */
[----:B------:R-:W-:Y:S01]  /*24d0*/  ISETP.GT.AND P0, PT, R13, 0x11, PT ;  /* 0x000000110d00780c */ /* 0x000fe20003f04270 */
[----:B------:R-:W-:Y:S01]  /*24e0*/  FFMA R31, R31, R9, R22 ;  /* 0x000000091f1f7223 */ /* 0x000fe20000000016 */
[----:B------:R-:W-:Y:S01]  /*24f0*/  IMAD.X R21, R14, 0x1, R59, P2 ;  /* 0x000000010e157824 */ /* 0x000fe200010e063b */
[----:B------:R-:W-:Y:S02]  /*2500*/  ISETP.GT.AND P5, PT, R12, RZ, P1 ;  /* 0x000000ff0c00720c */ /* 0x000fe40000fa4270 */
[----:B------:R-:W-:Y:S02]  /*2510*/  IADD3 R22, P2, R18, UR9, RZ ;  /* 0x0000000912167c10 */ /* 0x000fe4000ff5e0ff */
[----:B------:R0:W-:Y:S01]  /*2520*/  @P4 STG.E desc[UR14][R20.64], R31 ;  /* 0x0000001f14004986 */ /* 0x0001e2000c10190e */
[----:B--2---:R-:W-:-:S02]  /*2530*/  IADD3 R28, P6, R24, R65, RZ ;  /* 0x00000041181c7210 */ /* 0x004fc40007fde0ff */
[----:B------:R-:W-:-:S06]  /*2540*/  IADD3.X R23, R19, UR10, RZ, P2, !PT ;  /* 0x0000000a13177c10 */ /* 0x000fcc00097fe4ff */
[----:B------:R-:W-:Y:S05]  /*2550*/  @!P5 BRA `(.L_x_39) ;  /* 0x000000000004d947 */ /* 0x000fea0003800000 */
[----:B------:R2:W5:Y:S02]  /*2560*/  LDG.E.LTC128B R63, desc[UR14][R22.64] ;  /* 0x0000000e163f7981 */ /* 0x000564000c1e1920 */
.L_x_39:
[----:B------:R-:W-:Y:S05]  /*2570*/  BSYNC B1 ;  /* 0x0000000000017941 */ /* 0x000fea0003800000 */
.L_x_38:
[----:B-----5:R-:W-:Y:S01]  /*2580*/  FMUL R17, R63, R10 ;  /* 0x0000000a3f117220 */ /* 0x020fe20000400000 */
[----:B------:R-:W-:Y:S01]  /*2590*/  IMAD.X R29, R25, 0x1, R15, P6 ;  /* 0x00000001191d7824 */ /* 0x000fe200030e060f */
[----:B------:R-:W-:Y:S01]  /*25a0*/  ISETP.GT.AND P2, PT, R12, RZ, P0 ;  /* 0x000000ff0c00720c */ /* 0x000fe20000744270 */
[----:B------:R-:W-:Y:S01]  /*25b0*/  BSSY B1, `(.L_x_40) ;  /* 0x0000008000017945 */ /* 0x000fe20003800000 */
[----:B------:R-:W-:Y:S01]  /*25c0*/  FFMA R17, R32, R9, R17 ;  /* 0x0000000920117223 */ /* 0x000fe20000000011 */
[----:B0-----:R-:W-:Y:S02]  /*25d0*/  IADD3 R20, P6, R26, UR9, RZ ;  /* 0x000000091a147c10 */ /* 0x001fe4000ffde0ff */
[----:B------:R-:W-:Y:S02]  /*25e0*/  IADD3 R30, P4, R60, R65, RZ ;  /* 0x000000413c1e7210 */ /* 0x000fe40007f9e0ff */
[----:B------:R0:W-:Y:S01]  /*25f0*/  @P5 STG.E desc[UR14][R28.64], R17 ;  /* 0x000000111c005986 */ /* 0x0001e2000c10190e */
[----:B------:R-:W-:-:S05]  /*2600*/  IADD3.X R21, R27, UR10, RZ, P6, !PT ;  /* 0x0000000a1b157c10 */ /* 0x000fca000b7fe4ff */
[----:B------:R-:W-:Y:S05]  /*2610*/  @!P2 BRA `(.L_x_41) ;  /* 0x000000000004a947 */ /* 0x000fea0003800000 */
[----:B------:R3:W5:Y:S02]  /*2620*/  LDG.E.LTC128B R63, desc[UR14][R20.64] ;  /* 0x0000000e143f7981 */ /* 0x000764000c1e1920 */
.L_x_41:
[----:B------:R-:W-:Y:S05]  /*2630*/  BSYNC B1 ;  /* 0x0000000000017941 */ /* 0x000fea0003800000 */
.L_x_40:
[----:B-----5:R-:W-:Y:S01]  /*2640*/  FMUL R32, R63, R10 ;  /* 0x0000000a3f207220 */ /* 0x020fe20000400000 */
[----:B------:R-:W-:Y:S01]  /*2650*/  IMAD.X R31, R61, 0x1, R15, P4 ;  /* 0x000000013d1f7824 */ /* 0x000fe200020e060f */
[----:B------:R-:W-:Y:S01]  /*2660*/  ISETP.GT.AND P1, PT, R12, 0x8, P1 ;  /* 0x000000080c00780c */ /* 0x000fe20000f24270 */
[----:B------:R-:W-:Y:S01]  /*2670*/  BSSY B1, `(.L_x_42) ;  /* 0x0000008000017945 */ /* 0x000fe20003800000 */
[----:B------:R-:W-:Y:S01]  /*2680*/  FFMA R33, R33, R9, R32 ;  /* 0x0000000921217223 */ /* 0x000fe20000000020 */
[----:B------:R-:W-:Y:S02]  /*2690*/  IADD3 R18, P4, R18, UR7, RZ ;  /* 0x0000000712127c10 */ /* 0x000fe4000ff9e0ff */
[----:B------:R-:W-:Y:S02]  /*26a0*/  IADD3 R32, P5, R16, R24, RZ ;  /* 0x0000001810207210 */ /* 0x000fe40007fbe0ff */
[----:B------:R4:W-:Y:S01]  /*26b0*/  @P2 STG.E desc[UR14][R30.64], R33 ;  /* 0x000000211e002986 */ /* 0x0009e2000c10190e */
[----:B------:R-:W-:-:S05]  /*26c0*/  IADD3.X R19, R19, UR8, RZ, P4, !PT ;  /* 0x0000000813137c10 */ /* 0x000fca000a7fe4ff */
[----:B------:R-:W-:Y:S05]  /*26d0*/  @!P1 BRA `(.L_x_43) ;  /* 0x0000000000049947 */ /* 0x000fea0003800000 */
[----:B------:R0:W5:Y:S02]  /*26e0*/  LDG.E.LTC128B R63, desc[UR14][R18.64] ;  /* 0x0000000e123f7981 */ /* 0x000164000c1e1920 */
.L_x_43:
[----:B------:R-:W-:Y:S05]  /*26f0*/  BSYNC B1 ;  /* 0x0000000000017941 */ /* 0x000fea0003800000 */
.L_x_42:
[----:B0----5:R-:W-:Y:S01]  /*2700*/  FMUL R17, R63, R10 ;  /* 0x0000000a3f117220 */ /* 0x021fe20000400000 */
[----:B----4-:R-:W-:Y:S01]  /*2710*/  IMAD.X R33, R14, 0x1, R25, P5 ;  /* 0x000000010e217824 */ /* 0x010fe200028e0619 */
[----:B------:R-:W-:Y:S01]  /*2720*/  ISETP.GT.AND P2, PT, R12, 0x8, P0 ;  /* 0x000000080c00780c */ /* 0x000fe20000744270 */
[----:B------:R-:W-:Y:S01]  /*2730*/  BSSY B1, `(.L_x_44) ;  /* 0x0000007000017945 */ /* 0x000fe20003800000 */
[----:B------:R-:W-:Y:S01]  /*2740*/  FFMA R17, R34, R9, R17 ;  /* 0x0000000922117223 */ /* 0x000fe20000000011 */
[----:B------:R-:W-:-:S04]  /*2750*/  IADD3 R18, P0, R26, UR7, RZ ;  /* 0x000000071a127c10 */ /* 0x000fc8000ff1e0ff */
[----:B------:R0:W-:Y:S01]  /*2760*/  @P1 STG.E desc[UR14][R32.64], R17 ;  /* 0x0000001120001986 */ /* 0x0001e2000c10190e */
[----:B------:R-:W-:-:S05]  /*2770*/  IADD3.X R19, R27, UR8, RZ, P0, !PT ;  /* 0x000000081b137c10 */ /* 0x000fca00087fe4ff */
[----:B------:R-:W-:Y:S05]  /*2780*/  @!P2 BRA `(.L_x_45) ;  /* 0x000000000004a947 */ /* 0x000fea0003800000 */
[----:B------:R4:W5:Y:S02]  /*2790*/  LDG.E.LTC128B R63, desc[UR14][R18.64] ;  /* 0x0000000e123f7981 */ /* 0x000964000c1e1920 */
.L_x_45:
[----:B------:R-:W-:Y:S05]  /*27a0*/  BSYNC B1 ;  /* 0x0000000000017941 */ /* 0x000fea0003800000 */
.L_x_44:
[----:B----4-:R-:W-:Y:S01]  /*27b0*/  IADD3 R18, P5, R16, R60, RZ ;  /* 0x0000003c10127210 */ /* 0x010fe20007fbe0ff */
        /* <DEDUP_REMOVED lines=9> */
[----:B-1----:R-:W-:-:S02]  /*2850*/  IADD3 R26, P5, R28, R65, RZ ;  /* 0x000000411c1a7210 */ /* 0x002fc40007fbe0ff */
[----:B------:R-:W-:-:S06]  /*2860*/  IADD3.X R25, R23, UR10, RZ, P6, !PT ;  /* 0x0000000a17197c10 */ /* 0x000fcc000b7fe4ff */
[----:B------:R-:W-:Y:S05]  /*2870*/  @!P4 BRA `(.L_x_47) ;  /* 0x000000000004c947 */ /* 0x000fea0003800000 */
[----:B------:R1:W5:Y:S02]  /*2880*/  LDG.E.LTC128B R63, desc[UR14][R24.64] ;  /* 0x0000000e183f7981 */ /* 0x000364000c1e1920 */
.L_x_47:
[----:B------:R-:W-:Y:S05]  /*2890*/  BSYNC B1 ;  /* 0x0000000000017941 */ /* 0x000fea0003800000 */
.L_x_46:
[----:B0----5:R-:W-:Y:S01]  /*28a0*/  FMUL R17, R63, R10 ;  /* 0x0000000a3f117220 */ /* 0x021fe20000400000 */
[----:B------:R-:W-:Y:S01]  /*28b0*/  IMAD.X R27, R29, 0x1, R15, P5 ;  /* 0x000000011d1b7824 */ /* 0x000fe200028e060f */
[----:B------:R-:W-:Y:S01]  /*28c0*/  ISETP.GT.AND P2, PT, R12, RZ, P0 ;  /* 0x000000ff0c00720c */ /* 0x000fe20000744270 */
[----:B------:R-:W-:Y:S01]  /*28d0*/  BSSY B1, `(.L_x_48) ;  /* 0x0000008000017945 */ /* 0x000fe20003800000 */
[----:B------:R-:W-:Y:S01]  /*28e0*/  FFMA R17, R36, R9, R17 ;  /* 0x0000000924117223 */ /* 0x000fe20000000011 */
[----:B----4-:R-:W-:Y:S02]  /*28f0*/  IADD3 R18, P6, R20, UR9, RZ ;  /* 0x0000000914127c10 */ /* 0x010fe4000ffde0ff */
[----:B------:R-:W-:Y:S02]  /*2900*/  IADD3 R32, P5, R30, R65, RZ ;  /* 0x000000411e207210 */ /* 0x000fe40007fbe0ff */
[----:B------:R0:W-:Y:S01]  /*2910*/  @P4 STG.E desc[UR14][R26.64], R17 ;  /* 0x000000111a004986 */ /* 0x0001e2000c10190e */
[----:B------:R-:W-:-:S05]  /*2920*/  IADD3.X R19, R21, UR10, RZ, P6, !PT ;  /* 0x0000000a15137c10 */ /* 0x000fca000b7fe4ff */
[----:B------:R-:W-:Y:S05]  /*2930*/  @!P2 BRA `(.L_x_49) ;  /* 0x000000000004a947 */ /* 0x000fea0003800000 */
[----:B------:R4:W5:Y:S02]  /*2940*/  LDG.E.LTC128B R63, desc[UR14][R18.64] ;  /* 0x0000000e123f7981 */ /* 0x000964000c1e1920 */
.L_x_49:
[----:B------:R-:W-:Y:S05]  /*2950*/  BSYNC B1 ;  /* 0x0000000000017941 */ /* 0x000fea0003800000 */
.L_x_48:
[----:B-----5:R-:W-:Y:S01]  /*2960*/  FMUL R34, R63, R10 ;  /* 0x0000000a3f227220 */ /* 0x020fe20000400000 */
[----:B------:R-:W-:Y:S01]  /*2970*/  IMAD.X R33, R31, 0x1, R15, P5 ;  /* 0x000000011f217824 */ /* 0x000fe200028e060f */
[----:B------:R-:W-:Y:S01]  /*2980*/  ISETP.GT.AND P1, PT, R12, 0x8, P1 ;  /* 0x000000080c00780c */ /* 0x000fe20000f24270 */
[----:B------:R-:W-:Y:S01]  /*2990*/  BSSY B1, `(.L_x_50) ;  /* 0x0000008000017945 */ /* 0x000fe20003800000 */
[----:B------:R-:W-:Y:S01]  /*29a0*/  FFMA R37, R37, R9, R34 ;  /* 0x0000000925257223 */ /* 0x000fe20000000022 */
[----:B--2---:R-:W-:Y:S02]  /*29b0*/  IADD3 R22, P4, R22, UR7, RZ ;  /* 0x0000000716167c10 */ /* 0x004fe4000ff9e0ff */
[----:B------:R-:W-:Y:S02]  /*29c0*/  IADD3 R34, P5, R28, R16, RZ ;  /* 0x000000101c227210 */ /* 0x000fe40007fbe0ff */
[----:B------:R2:W-:Y:S01]  /*29d0*/  @P2 STG.E desc[UR14][R32.64], R37 ;  /* 0x0000002520002986 */ /* 0x0005e2000c10190e */
[----:B------:R-:W-:-:S05]  /*29e0*/  IADD3.X R23, R23, UR8, RZ, P4, !PT ;  /* 0x0000000817177c10 */ /* 0x000fca000a7fe4ff */
[----:B------:R-:W-:Y:S05]  /*29f0*/  @!P1 BRA `(.L_x_51) ;  /* 0x0000000000049947 */ /* 0x000fea0003800000 */
[----:B------:R0:W5:Y:S02]  /*2a00*/  LDG.E.LTC128B R63, desc[UR14][R22.64] ;  /* 0x0000000e163f7981 */ /* 0x000164000c1e1920 */
.L_x_51:
[----:B------:R-:W-:Y:S05]  /*2a10*/  BSYNC B1 ;  /* 0x0000000000017941 */ /* 0x000fea0003800000 */
.L_x_50:
[----:B0----5:R-:W-:Y:S01]  /*2a20*/  FMUL R17, R63, R10 ;  /* 0x0000000a3f117220 */ /* 0x021fe20000400000 */
[----:B------:R-:W-:Y:S01]  /*2a30*/  IMAD.X R35, R29, 0x1, R14, P5 ;  /* 0x000000011d237824 */ /* 0x000fe200028e060e */
[----:B------:R-:W-:Y:S01]  /*2a40*/  ISETP.GT.AND P2, PT, R12, 0x8, P0 ;  /* 0x000000080c00780c */ /* 0x000fe20000744270 */
[----:B------:R-:W-:Y:S01]  /*2a50*/  BSSY B1, `(.L_x_52) ;  /* 0x0000007000017945 */ /* 0x000fe20003800000 */
[----:B------:R-:W-:Y:S01]  /*2a60*/  FFMA R17, R38, R9, R17 ;  /* 0x0000000926117223 */ /* 0x000fe20000000011 */
[----:B---3--:R-:W-:-:S04]  /*2a70*/  IADD3 R20, P0, R20, UR7, RZ ;  /* 0x0000000714147c10 */ /* 0x008fc8000ff1e0ff */
[----:B------:R0:W-:Y:S01]  /*2a80*/  @P1 STG.E desc[UR14][R34.64], R17 ;  /* 0x0000001122001986 */ /* 0x0001e2000c10190e */
[----:B------:R-:W-:-:S05]  /*2a90*/  IADD3.X R21, R21, UR8, RZ, P0, !PT ;  /* 0x0000000815157c10 */ /* 0x000fca00087fe4ff */
[----:B------:R-:W-:Y:S05]  /*2aa0*/  @!P2 BRA `(.L_x_53) ;  /* 0x000000000004a947 */ /* 0x000fea0003800000 */
[----:B------:R3:W5:Y:S02]  /*2ab0*/  LDG.E.LTC128B R63, desc[UR14][R20.64] ;  /* 0x0000000e143f7981 */ /* 0x000764000c1e1920 */
.L_x_53:
[----:B------:R-:W-:Y:S05]  /*2ac0*/  BSYNC B1 ;  /* 0x0000000000017941 */ /* 0x000fea0003800000 */
.L_x_52:
[----:B---3--:R-:W-:Y:S01]  /*2ad0*/  IADD3 R20, P5, R30, R16, RZ ;  /* 0x000000101e147210 */ /* 0x008fe20007fbe0ff */
        /* <DEDUP_REMOVED lines=9> */
[----:B------:R-:W-:-:S02]  /*2b70*/  IADD3 R28, P5, R26, R65, RZ ;  /* 0x000000411a1c7210 */ /* 0x000fc40007fbe0ff */
[----:B------:R-:W-:-:S06]  /*2b80*/  IADD3.X R23, R25, UR10, RZ, P6, !PT ;  /* 0x0000000a19177c10 */ /* 0x000fcc000b7fe4ff */
[----:B------:R-:W-:Y:S05]  /*2b90*/  @!P4 BRA `(.L_x_55) ;  /* 0x000000000004c947 */ /* 0x000fea0003800000 */
[----:B------:R0:W5:Y:S02]  /*2ba0*/  LDG.E.LTC128B R63, desc[UR14][R22.64] ;  /* 0x0000000e163f7981 */ /* 0x000164000c1e1920 */
.L_x_55:
[----:B------:R-:W-:Y:S05]  /*2bb0*/  BSYNC B1 ;  /* 0x0000000000017941 */ /* 0x000fea0003800000 */
.L_x_54:
[----:B0----5:R-:W-:Y:S01]  /*2bc0*/  FMUL R17, R63, R10 ;  /* 0x0000000a3f117220 */ /* 0x021fe20000400000 */
[----:B------:R-:W-:Y:S01]  /*2bd0*/  IMAD.X R29, R27, 0x1, R15, P5 ;  /* 0x000000011b1d7824 */ /* 0x000fe200028e060f */
[----:B------:R-:W-:Y:S01]  /*2be0*/  ISETP.GT.AND P2, PT, R12, RZ, P0 ;  /* 0x000000ff0c00720c */ /* 0x000fe20000744270 */
[----:B------:R-:W-:Y:S01]  /*2bf0*/  BSSY B1, `(.L_x_56) ;  /* 0x0000008000017945 */ /* 0x000fe20003800000 */
[----:B------:R-:W-:Y:S01]  /*2c00*/  FFMA R17, R40, R9, R17 ;  /* 0x0000000928117223 */ /* 0x000fe20000000011 */
[----:B---3--:R-:W-:Y:S02]  /*2c10*/  IADD3 R20, P6, R18, UR9, RZ ;  /* 0x0000000912147c10 */ /* 0x008fe4000ffde0ff */
[----:B------:R-:W-:Y:S02]  /*2c20*/  IADD3 R30, P5, R32, R65, RZ ;  /* 0x00000041201e7210 */ /* 0x000fe40007fbe0ff */
[----:B------:R0:W-:Y:S01]  /*2c30*/  @P4 STG.E desc[UR14][R28.64], R17 ;  /* 0x000000111c004986 */ /* 0x0001e2000c10190e */
[----:B------:R-:W-:-:S05]  /*2c40*/  IADD3.X R21, R19, UR10, RZ, P6, !PT ;  /* 0x0000000a13157c10 */ /* 0x000fca000b7fe4ff */
[----:B------:R-:W-:Y:S05]  /*2c50*/  @!P2 BRA `(.L_x_57) ;  /* 0x000000000004a947 */ /* 0x000fea0003800000 */
[----:B------:R3:W5:Y:S02]  /*2c60*/  LDG.E.LTC128B R63, desc[UR14][R20.64] ;  /* 0x0000000e143f7981 */ /* 0x000764000c1e1920 */
.L_x_57:
[----:B------:R-:W-:Y:S05]  /*2c70*/  BSYNC B1 ;  /* 0x0000000000017941 */ /* 0x000fea0003800000 */
.L_x_56:
[----:B-----5:R-:W-:Y:S01]  /*2c80*/  FMUL R34, R63, R10 ;  /* 0x0000000a3f227220 */ /* 0x020fe20000400000 */
[----:B------:R-:W-:Y:S01]  /*2c90*/  IMAD.X R31, R33, 0x1, R15, P5 ;  /* 0x00000001211f7824 */ /* 0x000fe200028e060f */
[----:B------:R-:W-:Y:S01]  /*2ca0*/  ISETP.GT.AND P1, PT, R12, 0x8, P1 ;  /* 0x000000080c00780c */ /* 0x000fe20000f24270 */
[----:B------:R-:W-:Y:S01]  /*2cb0*/  BSSY B1, `(.L_x_58) ;  /* 0x0000008000017945 */ /* 0x000fe20003800000 */
[----:B------:R-:W-:Y:S01]  /*2cc0*/  FFMA R41, R41, R9, R34 ;  /* 0x0000000929297223 */ /* 0x000fe20000000022 */
[----:B-1----:R-:W-:Y:S02]  /*2cd0*/  IADD3 R24, P4, R24, UR7, RZ ;  /* 0x0000000718187c10 */ /* 0x002fe4000ff9e0ff */
[----:B------:R-:W-:Y:S02]  /*2ce0*/  IADD3 R34, P5, R26, R16, RZ ;  /* 0x000000101a227210 */ /* 0x000fe40007fbe0ff */
[----:B------:R1:W-:Y:S01]  /*2cf0*/  @P2 STG.E desc[UR14][R30.64], R41 ;  /* 0x000000291e002986 */ /* 0x0003e2000c10190e */
[----:B------:R-:W-:-:S05]  /*2d00*/  IADD3.X R25, R25, UR8, RZ, P4, !PT ;  /* 0x0000000819197c10 */ /* 0x000fca000a7fe4ff */
[----:B------:R-:W-:Y:S05]  /*2d10*/  @!P1 BRA `(.L_x_59) ;  /* 0x0000000000049947 */ /* 0x000fea0003800000 */
[----:B------:R0:W5:Y:S02]  /*2d20*/  LDG.E.LTC128B R63, desc[UR14][R24.64] ;  /* 0x0000000e183f7981 */ /* 0x000164000c1e1920 */
.L_x_59:
[----:B------:R-:W-:Y:S05]  /*2d30*/  BSYNC B1 ;  /* 0x0000000000017941 */ /* 0x000fea0003800000 */
.L_x_58:
[----:B0----5:R-:W-:Y:S01]  /*2d40*/  FMUL R17, R63, R10 ;  /* 0x0000000a3f117220 */ /* 0x021fe20000400000 */
[----:B------:R-:W-:Y:S01]  /*2d50*/  IMAD.X R35, R27, 0x1, R14, P5 ;  /* 0x000000011b237824 */ /* 0x000fe200028e060e */
[----:B------:R-:W-:Y:S01]  /*2d60*/  ISETP.GT.AND P2, PT, R12, 0x8, P0 ;  /* 0x000000080c00780c */ /* 0x000fe20000744270 */
[----:B------:R-:W-:Y:S01]  /*2d70*/  BSSY B1, `(.L_x_60) ;  /* 0x0000007000017945 */ /* 0x000fe20003800000 */
[----:B------:R-:W-:Y:S01]  /*2d80*/  FFMA R17, R42, R9, R17 ;  /* 0x000000092a117223 */ /* 0x000fe20000000011 */
[----:B----4-:R-:W-:-:S04]  /*2d90*/  IADD3 R18, P0, R18, UR7, RZ ;  /* 0x0000000712127c10 */ /* 0x010fc8000ff1e0ff */
[----:B------:R0:W-:Y:S01]  /*2da0*/  @P1 STG.E desc[UR14][R34.64], R17 ;  /* 0x0000001122001986 */ /* 0x0001e2000c10190e */
[----:B------:R-:W-:-:S05]  /*2db0*/  IADD3.X R19, R19, UR8, RZ, P0, !PT ;  /* 0x0000000813137c10 */ /* 0x000fca00087fe4ff */
[----:B------:R-:W-:Y:S05]  /*2dc0*/  @!P2 BRA `(.L_x_61) ;  /* 0x000000000004a947 */ /* 0x000fea0003800000 */
[----:B------:R4:W5:Y:S02]  /*2dd0*/  LDG.E.LTC128B R63, desc[UR14][R18.64] ;  /* 0x0000000e123f7981 */ /* 0x000964000c1e1920 */
.L_x_61:
[----:B------:R-:W-:Y:S05]  /*2de0*/  BSYNC B1 ;  /* 0x0000000000017941 */ /* 0x000fea0003800000 */
.L_x_60:
        /* <DEDUP_REMOVED lines=14> */
.L_x_63:
[----:B------:R-:W-:Y:S05]  /*2ed0*/  BSYNC B1 ;  /* 0x0000000000017941 */ /* 0x000fea0003800000 */
.L_x_62:
[----:B0----5:R-:W-:Y:S01]  /*2ee0*/  FMUL R17, R63, R10 ;  /* 0x0000000a3f117220 */ /* 0x021fe20000400000 */
[----:B------:R-:W-:Y:S01]  /*2ef0*/  IMAD.X R27, R29, 0x1, R15, P5 ;  /* 0x000000011d1b7824 */ /* 0x000fe200028e060f */
[----:B------:R-:W-:Y:S01]  /*2f00*/  ISETP.GT.AND P2, PT, R12, RZ, P0 ;  /* 0x000000ff0c00720c */ /* 0x000fe20000744270 */
[----:B------:R-:W-:Y:S01]  /*2f10*/  BSSY B1, `(.L_x_64) ;  /* 0x0000008000017945 */ /* 0x000fe20003800000 */
[----:B------:R-:W-:Y:S01]  /*2f20*/  FFMA R17, R44, R9, R17 ;  /* 0x000000092c117223 */ /* 0x000fe20000000011 */
[----:B----4-:R-:W-:Y:S02]  /*2f30*/  IADD3 R18, P6, R20, UR9, RZ ;  /* 0x0000000914127c10 */ /* 0x010fe4000ffde0ff */
[----:B--2---:R-:W-:Y:S02]  /*2f40*/  IADD3 R32, P5, R30, R65, RZ ;  /* 0x000000411e207210 */ /* 0x004fe40007fbe0ff */
[----:B------:R0:W-:Y:S01]  /*2f50*/  @P4 STG.E desc[UR14][R26.64], R17 ;  /* 0x000000111a004986 */ /* 0x0001e2000c10190e */
[----:B------:R-:W-:-:S05]  /*2f60*/  IADD3.X R19, R21, UR10, RZ, P6, !PT ;  /* 0x0000000a15137c10 */ /* 0x000fca000b7fe4ff */
[----:B------:R-:W-:Y:S05]  /*2f70*/  @!P2 BRA `(.L_x_65) ;  /* 0x000000000004a947 */ /* 0x000fea0003800000 */
[----:B------:R2:W5:Y:S02]  /*2f80*/  LDG.E.LTC128B R63, desc[UR14][R18.64] ;  /* 0x0000000e123f7981 */ /* 0x000564000c1e1920 */
.L_x_65:
[----:B------:R-:W-:Y:S05]  /*2f90*/  BSYNC B1 ;  /* 0x0000000000017941 */ /* 0x000fea0003800000 */
.L_x_64:
        /* <DEDUP_REMOVED lines=11> */
.L_x_67:
[----:B------:R-:W-:Y:S05]  /*3050*/  BSYNC B1 ;  /* 0x0000000000017941 */ /* 0x000fea0003800000 */
.L_x_66:
        /* <DEDUP_REMOVED lines=10> */
.L_x_69:
[----:B------:R-:W-:Y:S05]  /*3100*/  BSYNC B1 ;  /* 0x0000000000017941 */ /* 0x000fea0003800000 */
.L_x_68:
        /* <DEDUP_REMOVED lines=14> */
.L_x_71:
[----:B------:R-:W-:Y:S05]  /*31f0*/  BSYNC B1 ;  /* 0x0000000000017941 */ /* 0x000fea0003800000 */
.L_x_70:
[----:B0----5:R-:W-:Y:S01]  /*3200*/  FMUL R17, R63, R10 ;  /* 0x0000000a3f117220 */ /* 0x021fe20000400000 */
[----:B------:R-:W-:Y:S01]  /*3210*/  IMAD.X R29, R27, 0x1, R15, P6 ;  /* 0x000000011b1d7824 */ /* 0x000fe200030e060f */
[----:B------:R-:W-:Y:S01]  /*3220*/  ISETP.GT.AND P2, PT, R12, RZ, P1 ;  /* 0x000000ff0c00720c */ /* 0x000fe20000f44270 */
[----:B------:R-:W-:Y:S01]  /*3230*/  BSSY B1, `(.L_x_72) ;  /* 0x0000007000017945 */ /* 0x000fe20003800000 */
[----:B------:R-:W-:Y:S01]  /*3240*/  FFMA R17, R48, R9, R17 ;  /* 0x0000000930117223 */ /* 0x000fe20000000011 */
[----:B------:R-:W-:-:S04]  /*3250*/  IADD3 R34, P0, R18, UR9, RZ ;  /* 0x0000000912227c10 */ /* 0x000fc8000ff1e0ff */
[----:B------:R0:W-:Y:S01]  /*3260*/  @P5 STG.E desc[UR14][R28.64], R17 ;  /* 0x000000111c005986 */ /* 0x0001e2000c10190e */
[----:B------:R-:W-:-:S05]  /*3270*/  IADD3.X R35, R19, UR10, RZ, P0, !PT ;  /* 0x0000000a13237c10 */ /* 0x000fca00087fe4ff */
[----:B------:R-:W-:Y:S05]  /*3280*/  @!P2 BRA `(.L_x_73) ;  /* 0x000000000004a947 */ /* 0x000fea0003800000 */
[----:B------:R0:W5:Y:S02]  /*3290*/  LDG.E.LTC128B R63, desc[UR14][R34.64] ;  /* 0x0000000e223f7981 */ /* 0x000164000c1e1920 */
.L_x_73:
[----:B------:R-:W-:Y:S05]  /*32a0*/  BSYNC B1 ;  /* 0x0000000000017941 */ /* 0x000fea0003800000 */
.L_x_72:
[----:B---3--:R-:W-:Y:S01]  /*32b0*/  IADD3 R20, P5, R32, R65, RZ ;  /* 0x0000004120147210 */ /* 0x008fe20007fbe0ff */
[----:B-1---5:R-:W-:Y:S01]  /*32c0*/  FMUL R30, R63, R10 ;  /* 0x0000000a3f1e7220 */ /* 0x022fe20000400000 */
[----:B------:R-:W-:Y:S01]  /*32d0*/  ISETP.GT.AND P4, PT, R12, 0x8, P4 ;  /* 0x000000080c00780c */ /* 0x000fe20002784270 */
[----:B------:R-:W-:Y:S01]  /*32e0*/  BSSY B1, `(.L_x_74) ;  /* 0x000000a000017945 */ /* 0x000fe20003800000 */
[----:B------:R-:W-:Y:S01]  /*32f0*/  IADD3 R24, P6, R24, UR7, RZ ;  /* 0x0000000718187c10 */ /* 0x000fe2000ffde0ff */
[----:B------:R-:W-:Y:S01]  /*3300*/  FFMA R49, R49, R9, R30 ;  /* 0x0000000931317223 */ /* 0x000fe2000000001e */
[----:B------:R-:W-:Y:S01]  /*3310*/  IMAD.X R21, R33, 0x1, R15, P5 ;  /* 0x0000000121157824 */ /* 0x000fe200028e060f */
[----:B------:R-:W-:Y:S02]  /*3320*/  ISETP.GT.AND P0, PT, R13, 0x38, PT ;  /* 0x000000380d00780c */ /* 0x000fe40003f04270 */
[----:B------:R-:W-:Y:S02]  /*3330*/  IADD3 R30, P5, R26, R16, RZ ;  /* 0x000000101a1e7210 */ /* 0x000fe40007fbe0ff */
[----:B------:R1:W-:Y:S01]  /*3340*/  @P2 STG.E desc[UR14][R20.64], R49 ;  /* 0x0000003114002986 */ /* 0x0003e2000c10190e */
[----:B------:R-:W-:-:S03]  /*3350*/  IADD3.X R25, R25, UR8, RZ, P6, !PT ;  /* 0x0000000819197c10 */ /* 0x000fc6000b7fe4ff */
[----:B------:R-:W-:Y:S07]  /*3360*/  @!P4 BRA `(.L_x_75) ;  /* 0x000000000004c947 */ /* 0x000fee0003800000 */
[----:B------:R3:W5:Y:S02]  /*3370*/  LDG.E.LTC128B R63, desc[UR14][R24.64] ;  /* 0x0000000e183f7981 */ /* 0x000764000c1e1920 */
.L_x_75:
[----:B------:R-:W-:Y:S05]  /*3380*/  BSYNC B1 ;  /* 0x0000000000017941 */ /* 0x000fea0003800000 */
.L_x_74:
[----:B0----5:R-:W-:Y:S01]  /*3390*/  FMUL R17, R63, R10 ;  /* 0x0000000a3f117220 */ /* 0x021fe20000400000 */
[----:B------:R-:W-:Y:S01]  /*33a0*/  IMAD.X R31, R27, 0x1, R14, P5 ;  /* 0x000000011b1f7824 */ /* 0x000fe200028e060e */
[----:B------:R-:W-:Y:S01]  /*33b0*/  ISETP.GT.AND P1, PT, R12, 0x8, P1 ;  /* 0x000000080c00780c */ /* 0x000fe20000f24270 */
[----:B------:R-:W-:Y:S01]  /*33c0*/  BSSY B1, `(.L_x_76) ;  /* 0x0000008000017945 */ /* 0x000fe20003800000 */
[----:B------:R-:W-:Y:S01]  /*33d0*/  FFMA R17, R50, R9, R17 ;  /* 0x0000000932117223 */ /* 0x000fe20000000011 */
[----:B--2---:R-:W-:Y:S02]  /*33e0*/  IADD3 R18, P5, R18, UR7, RZ ;  /* 0x0000000712127c10 */ /* 0x004fe4000ffbe0ff */
[----:B------:R-:W-:Y:S02]  /*33f0*/  ISETP.GT.AND P2, PT, R13, 0x39, PT ;  /* 0x000000390d00780c */ /* 0x000fe40003f44270 */
[----:B------:R0:W-:Y:S01]  /*3400*/  @P4 STG.E desc[UR14][R30.64], R17 ;  /* 0x000000111e004986 */ /* 0x0001e2000c10190e */
[----:B------:R-:W-:-:S05]  /*3410*/  IADD3.X R19, R19, UR8, RZ, P5, !PT ;  /* 0x0000000813137c10 */ /* 0x000fca000affe4ff */
[----:B------:R-:W-:Y:S05]  /*3420*/  @!P1 BRA `(.L_x_77) ;  /* 0x0000000000049947 */ /* 0x000fea0003800000 */
[----:B------:R2:W5:Y:S02]  /*3430*/  LDG.E.LTC128B R63, desc[UR14][R18.64] ;  /* 0x0000000e123f7981 */ /* 0x000564000c1e1920 */
.L_x_77:
[----:B------:R-:W-:Y:S05]  /*3440*/  BSYNC B1 ;  /* 0x0000000000017941 */ /* 0x000fea0003800000 */
.L_x_76:
[----:B--2---:R-:W-:Y:S01]  /*3450*/  IADD3 R18, P6, R32, R16, RZ ;  /* 0x0000001020127210 */ /* 0x004fe20007fde0ff */
[----:B-----5:R-:W-:Y:S01]  /*3460*/  FMUL R26, R63, R10 ;  /* 0x0000000a3f1a7220 */ /* 0x020fe20000400000 */
[----:B------:R-:W-:Y:S01]  /*3470*/  ISETP.GT.AND P4, PT, R12, RZ, P0 ;  /* 0x000000ff0c00720c */ /* 0x000fe20000784270 */
[----:B------:R-:W-:Y:S01]  /*3480*/  BSSY B1, `(.L_x_78) ;  /* 0x0000009000017945 */ /* 0x000fe20003800000 */
[----:B---3--:R-:W-:Y:S01]  /*3490*/  IADD3 R24, P5, R28, R65, RZ ;  /* 0x000000411c187210 */ /* 0x008fe20007fbe0ff */
[----:B------:R-:W-:Y:S02]  /*34a0*/  IMAD.X R19, R33, 0x1, R14, P6 ;  /* 0x0000000121137824 */ /* 0x000fe400030e060e */
[----:B------:R-:W-:-:S05]  /*34b0*/  FFMA R51, R51, R9, R26 ;  /* 0x0000000933337223 */ /* 0x000fca000000001a */
[----:B------:R2:W-:Y:S03]  /*34c0*/  @P1 STG.E desc[UR14][R18.64], R51 ;  /* 0x0000003312001986 */ /* 0x0005e6000c10190e */
[----:B------:R-:W-:Y:S05]  /*34d0*/  @!P4 BRA `(.L_x_79) ;  /* 0x00000000000cc947 */ /* 0x000fea0003800000 */
[----:B--2---:R-:W-:-:S04]  /*34e0*/  IADD3 R18, P1, R22, UR9, RZ ;  /* 0x0000000916127c10 */ /* 0x004fc8000ff3e0ff */
[----:B------:R-:W-:-:S05]  /*34f0*/  IADD3.X R19, R23, UR10, RZ, P1, !PT ;  /* 0x0000000a17137c10 */ /* 0x000fca0008ffe4ff */
[----:B------:R3:W5:Y:S04]  /*3500*/  LDG.E.LTC128B R63, desc[UR14][R18.64] ;  /* 0x0000000e123f7981 */ /* 0x000768000c1e1920 */
.L_x_79:
[----:B------:R-:W-:Y:S05]  /*3510*/  BSYNC B1 ;  /* 0x0000000000017941 */ /* 0x000fea0003800000 */
.L_x_78:
[----:B-----5:R-:W-:Y:S01]  /*3520*/  FMUL R13, R63, R10 ;  /* 0x0000000a3f0d7220 */ /* 0x020fe20000400000 */
[----:B------:R-:W-:Y:S01]  /*3530*/  IMAD.X R25, R29, 0x1, R15, P5 ;  /* 0x000000011d197824 */ /* 0x000fe200028e060f */
[----:B------:R-:W-:Y:S01]  /*3540*/  ISETP.GT.AND P1, PT, R12, RZ, P2 ;  /* 0x000000ff0c00720c */ /* 0x000fe20001724270 */
[----:B------:R-:W-:Y:S01]  /*3550*/  BSSY B1, `(.L_x_80) ;  /* 0x0000008000017945 */ /* 0x000fe20003800000 */
[----:B------:R-:W-:Y:S01]  /*3560*/  FFMA R13, R52, R9, R13 ;  /* 0x00000009340d7223 */ /* 0x000fe2000000000d */
[----:B--23--:R-:W-:Y:S02]  /*3570*/  IADD3 R18, P6, R34, UR9, RZ ;  /* 0x0000000922127c10 */ /* 0x00cfe4000ffde0ff */
[----:B------:R-:W-:Y:S02]  /*3580*/  IADD3 R26, P5, R20, R65, RZ ;  /* 0x00000041141a7210 */ /* 0x000fe40007fbe0ff */
[----:B------:R2:W-:Y:S01]  /*3590*/  @P4 STG.E desc[UR14][R24.64], R13 ;  /* 0x0000000d18004986 */ /* 0x0005e2000c10190e */
[----:B------:R-:W-:-:S05]  /*35a0*/  IADD3.X R19, R35, UR10, RZ, P6, !PT ;  /* 0x0000000a23137c10 */ /* 0x000fca000b7fe4ff */
[----:B------:R-:W-:Y:S05]  /*35b0*/  @!P1 BRA `(.L_x_81) ;  /* 0x0000000000049947 */ /* 0x000fea0003800000 */
[----:B------:R3:W5:Y:S02]  /*35c0*/  LDG.E.LTC128B R63, desc[UR14][R18.64] ;  /* 0x0000000e123f7981 */ /* 0x000764000c1e1920 */
.L_x_81:
[----:B------:R-:W-:Y:S05]  /*35d0*/  BSYNC B1 ;  /* 0x0000000000017941 */ /* 0x000fea0003800000 */
.L_x_80:
[----:B---3-5:R-:W-:Y:S01]  /*35e0*/  FMUL R18, R63, R10 ;  /* 0x0000000a3f127220 */ /* 0x028fe20000400000 */
[----:B------:R-:W-:Y:S01]  /*35f0*/  IMAD.X R27, R21, 0x1, R15, P5 ;  /* 0x00000001151b7824 */ /* 0x000fe200028e060f */
[----:B------:R-:W-:Y:S01]  /*3600*/  ISETP.GT.AND P0, PT, R12, 0x8, P0 ;  /* 0x000000080c00780c */ /* 0x000fe20000704270 */
[----:B------:R-:W-:Y:S01]  /*3610*/  BSSY B1, `(.L_x_82) ;  /* 0x0000008000017945 */ /* 0x000fe20003800000 */
[----:B------:R-:W-:Y:S01]  /*3620*/  FFMA R53, R53, R9, R18 ;  /* 0x0000000935357223 */ /* 0x000fe20000000012 */
[----:B------:R-:W-:Y:S02]  /*3630*/  IADD3 R18, P4, R22, UR7, RZ ;  /* 0x0000000716127c10 */ /* 0x000fe4000ff9e0ff */
[----:B--2---:R-:W-:Y:S02]  /*3640*/  IADD3 R24, P5, R28, R16, RZ ;  /* 0x000000101c187210 */ /* 0x004fe40007fbe0ff */
[----:B------:R2:W-:Y:S01]  /*3650*/  @P1 STG.E desc[UR14][R26.64], R53 ;  /* 0x000000351a001986 */ /* 0x0005e2000c10190e */
[----:B------:R-:W-:-:S05]  /*3660*/  IADD3.X R19, R23, UR8, RZ, P4, !PT ;  /* 0x0000000817137c10 */ /* 0x000fca000a7fe4ff */
[----:B------:R-:W-:Y:S05]  /*3670*/  @!P0 BRA `(.L_x_83) ;  /* 0x0000000000048947 */ /* 0x000fea0003800000 */
[----:B------:R3:W5:Y:S02]  /*3680*/  LDG.E.LTC128B R63, desc[UR14][R18.64] ;  /* 0x0000000e123f7981 */ /* 0x000764000c1e1920 */
.L_x_83:
[----:B------:R-:W-:Y:S05]  /*3690*/  BSYNC B1 ;  /* 0x0000000000017941 */ /* 0x000fea0003800000 */
.L_x_82:
[----:B------:R-:W-:Y:S01]  /*36a0*/  ISETP.GT.AND P2, PT, R12, 0x8, P2 ;  /* 0x000000080c00780c */ /* 0x000fe20001744270 */
[----:B-----5:R-:W-:Y:S01]  /*36b0*/  FMUL R13, R63, R10 ;  /* 0x0000000a3f0d7220 */ /* 0x020fe20000400000 */
[----:B------:R-:W-:Y:S01]  /*36c0*/  IMAD.X R25, R29, 0x1, R14, P5 ;  /* 0x000000011d197824 */ /* 0x000fe200028e060e */
[----:B------:R-:W-:Y:S02]  /*36d0*/  BSSY B1, `(.L_x_84) ;  /* 0x0000007000017945 */ /* 0x000fe40003800000 */
[----:B------:R-:W-:-:S05]  /*36e0*/  FFMA R15, R54, R9, R13 ;  /* 0x00000009360f7223 */ /* 0x000fca000000000d */
[----:B------:R0:W-:Y:S01]  /*36f0*/  @P0 STG.E desc[UR14][R24.64], R15 ;  /* 0x0000000f18000986 */ /* 0x0001e2000c10190e */
[----:B------:R-:W-:-:S04]  /*3700*/  IADD3 R12, P0, R34, UR7, RZ ;  /* 0x00000007220c7c10 */ /* 0x000fc8000ff1e0ff */
[----:B------:R-:W-:Y:S01]  /*3710*/  IADD3.X R13, R35, UR8, RZ, P0, !PT ;  /* 0x00000008230d7c10 */ /* 0x000fe200087fe4ff */
[----:B------:R-:W-:Y:S08]  /*3720*/  @!P2 BRA `(.L_x_85) ;  /* 0x000000000004a947 */ /* 0x000ff00003800000 */
[----:B------:R0:W5:Y:S02]  /*3730*/  LDG.E.LTC128B R63, desc[UR14][R12.64] ;  /* 0x0000000e0c3f7981 */ /* 0x000164000c1e1920 */
.L_x_85:
[----:B------:R-:W-:Y:S05]  /*3740*/  BSYNC B1 ;  /* 0x0000000000017941 */ /* 0x000fea0003800000 */
.L_x_84:
[----:B------:R-:W-:Y:S05]  /*3750*/  @!P2 BRA `(.L_x_86) ;  /* 0x0000000800d4a947 */ /* 0x000fea0003800000 */
[----:B------:R-:W-:Y:S01]  /*3760*/  IADD3 R16, P0, R20, R16, RZ ;  /* 0x0000001014107210 */ /* 0x000fe20007f1e0ff */
[----:B0----5:R-:W-:-:S04]  /*3770*/  FMUL R12, R63, R10 ;  /* 0x0000000a3f0c7220 */ /* 0x021fc80000400000 */
[----:B------:R-:W-:Y:S02]  /*3780*/  IMAD.X R17, R21, 0x1, R14, P0 ;  /* 0x0000000115117824 */ /* 0x000fe400000e060e */
[----:B------:R-:W-:-:S05]  /*3790*/  FFMA R55, R55, R9, R12 ;  /* 0x0000000937377223 */ /* 0x000fca000000000c */
[----:B------:R0:W-:Y:S01]  /*37a0*/  STG.E desc[UR14][R16.64], R55 ;  /* 0x0000003710007986 */ /* 0x0001e2000c10190e */
[----:B------:R-:W-:Y:S05]  /*37b0*/  BRA `(.L_x_86) ;  /* 0x0000000800bc7947 */ /* 0x000fea0003800000 */
.L_x_27:
[----:B------:R-:W-:Y:S01]  /*37c0*/  ULDC.64 UR8, c[0x0][0x6c0] ;  /* 0x0001b00000087ab9 */ /* 0x000fe20000000a00 */
[----:B------:R-:W-:Y:S01]  /*37d0*/  ISETP.GT.AND P2, PT, R13, 0x1, PT ;  /* 0x000000010d00780c */ /* 0x000fe20003f44270 */
[-C--:B--2---:R-:W-:Y:S01]  /*37e0*/  FMUL R19, R24, R9.reuse ;  /* 0x0000000918137220 */ /* 0x084fe20000400000 */
[----:B------:R-:W-:Y:S01]  /*37f0*/  LEA R14, P1, R58, UR8, 0x2 ;  /* 0x000000083a0e7c11 */ /* 0x000fe2000f8210ff */
[-C--:B------:R-:W-:Y:S01]  /*3800*/  FMUL R25, R25, R9.reuse ;  /* 0x0000000919197220 */ /* 0x080fe20000400000 */
[----:B------:R-:W-:Y:S01]  /*3810*/  ISETP.GT.AND P4, PT, R12, RZ, P2 ;  /* 0x000000ff0c00720c */ /* 0x000fe20001784270 */
[----:B------:R-:W-:Y:S01]  /*3820*/  IMAD.SHL.U32 R61, R68, 0x20, RZ ;  /* 0x00000020443d7824 */ /* 0x000fe200078e00ff */
[----:B------:R-:W-:Y:S01]  /*3830*/  LEA.HI.X R15, R58, UR9, R57, 0x2, P1 ;  /* 0x000000093a0f7c11 */ /* 0x000fe200088f1439 */
[-C--:B------:R-:W-:Y:S01]  /*3840*/  FMUL R21, R26, R9.reuse ;  /* 0x000000091a157220 */ /* 0x080fe20000400000 */
[----:B------:R-:W-:Y:S01]  /*3850*/  ISETP.GT.AND P1, PT, R12, 0x8, P0 ;  /* 0x000000080c00780c */ /* 0x000fe20000724270 */
[-C--:B------:R-:W-:Y:S01]  /*3860*/  FMUL R27, R27, R9.reuse ;  /* 0x000000091b1b7220 */ /* 0x080fe20000400000 */
[----:B------:R-:W-:Y:S01]  /*3870*/  ISETP.GT.AND P0, PT, R13, 0x8, PT ;  /* 0x000000080d00780c */ /* 0x000fe20003f04270 */
[----:B------:R0:W-:Y:S01]  /*3880*/  @P5 STG.E desc[UR14][R14.64], R19 ;  /* 0x000000130e005986 */ /* 0x0001e2000c10190e */
[-C--:B------:R-:W-:Y:S01]  /*3890*/  LEA R16, P5, R68, R14.reuse, 0x2 ;  /* 0x0000000e44107211 */ /* 0x080fe200078a10ff */
[-C--:B------:R-:W-:Y:S01]  /*38a0*/  FMUL R23, R28, R9.reuse ;  /* 0x000000091c177220 */ /* 0x080fe20000400000 */
[----:B------:R-:W-:Y:S01]  /*38b0*/  ISETP.GT.AND P2, PT, R12, 0x8, P2 ;  /* 0x000000080c00780c */ /* 0x000fe20001744270 */
[----:B------:R-:W-:Y:S01]  /*38c0*/  FMUL R29, R29, R9 ;  /* 0x000000091d1d7220 */ /* 0x000fe20000400000 */
[--C-:B------:R-:W-:Y:S01]  /*38d0*/  LEA.HI.X R17, R68, R15, R69.reuse, 0x2, P5 ;  /* 0x0000000f44117211 */ /* 0x100fe200028f1445 */
[-C--:B------:R-:W-:Y:S01]  /*38e0*/  FMUL R57, R30, R9.reuse ;  /* 0x000000091e397220 */ /* 0x080fe20000400000 */
[----:B------:R-:W-:Y:S01]  /*38f0*/  SHF.L.U64.HI R59, R68, 0x5, R69 ;  /* 0x00000005443b7819 */ /* 0x000fe20000010245 */
[-C--:B------:R-:W-:Y:S01]  /*3900*/  FMUL R31, R31, R9.reuse ;  /* 0x000000091f1f7220 */ /* 0x080fe20000400000 */
[C---:B------:R-:W-:Y:S01]  /*3910*/  ISETP.GT.AND P5, PT, R12.reuse, RZ, P0 ;  /* 0x000000ff0c00720c */ /* 0x040fe200007a4270 */
[----:B------:R-:W-:Y:S01]  /*3920*/  @P4 STG.E desc[UR14][R16.64], R25 ;  /* 0x0000001910004986 */ /* 0x000fe2000c10190e */
[----:B------:R-:W-:Y:S01]  /*3930*/  IADD3 R18, P4, R61, R14, RZ ;  /* 0x0000000e3d127210 */ /* 0x000fe20007f9e0ff */
[-C--:B------:R-:W-:Y:S01]  /*3940*/  FMUL R33, R33, R9.reuse ;  /* 0x0000000921217220 */ /* 0x080fe20000400000 */
[----:B------:R-:W-:Y:S01]  /*3950*/  IADD3 R20, P6, R61, R16, RZ ;  /* 0x000000103d147210 */ /* 0x000fe20007fde0ff */
[----:B------:R1:W-:Y:S01]  /*3960*/  @P1 STG.E desc[UR14][R14.64+0x20], R21 ;  /* 0x000020150e001986 */ /* 0x0003e2000c10190e */
[----:B------:R-:W-:Y:S01]  /*3970*/  ISETP.GT.AND P1, PT, R13, 0x9, PT ;  /* 0x000000090d00780c */ /* 0x000fe20003f24270 */
[----:B0-----:R-:W-:Y:S01]  /*3980*/  IMAD.X R19, R59, 0x1, R15, P4 ;  /* 0x000000013b137824 */ /* 0x001fe200020e060f */
[C---:B------:R-:W-:Y:S01]  /*3990*/  ISETP.GT.AND P0, PT, R12.reuse, 0x8, P0 ;  /* 0x000000080c00780c */ /* 0x040fe20000704270 */
[----:B------:R0:W-:Y:S01]  /*39a0*/  @P2 STG.E desc[UR14][R16.64+0x20], R27 ;  /* 0x0000201b10002986 */ /* 0x0001e2000c10190e */
[C---:B------:R-:W-:Y:S01]  /*39b0*/  ISETP.GT.AND P4, PT, R12.reuse, RZ, P1 ;  /* 0x000000ff0c00720c */ /* 0x040fe20000f84270 */
[-C--:B------:R-:W-:Y:S01]  /*39c0*/  FMUL R35, R35, R9.reuse ;  /* 0x0000000923237220 */ /* 0x080fe20000400000 */
[----:B------:R-:W-:Y:S01]  /*39d0*/  IADD3 R63, P2, R61, 0x20, RZ ;  /* 0x000000203d3f7810 */ /* 0x000fe20007f5e0ff */
[----:B------:R2:W-:Y:S01]  /*39e0*/  @P5 STG.E desc[UR14][R18.64], R23 ;  /* 0x0000001712005986 */ /* 0x0005e2000c10190e */
[----:B------:R-:W-:Y:S01]  /*39f0*/  ISETP.GT.AND P1, PT, R12, 0x8, P1 ;  /* 0x000000080c00780c */ /* 0x000fe20000f24270 */
[-C--:B------:R-:W-:Y:S01]  /*3a00*/  FMUL R37, R37, R9.reuse ;  /* 0x0000000925257220 */ /* 0x080fe20000400000 */
[-C--:B------:R-:W-:Y:S01]  /*3a10*/  FMUL R39, R39, R9.reuse ;  /* 0x0000000927277220 */ /* 0x080fe20000400000 */
[----:B-1----:R-:W-:Y:S01]  /*3a20*/  IADD3 R14, P5, R63, R14, RZ ;  /* 0x0000000e3f0e7210 */ /* 0x002fe20007fbe0ff */
[----:B------:R-:W-:Y:S01]  /*3a30*/  IMAD.X R21, R59, 0x1, R17, P6 ;  /* 0x000000013b157824 */ /* 0x000fe200030e0611 */
[----:B------:R-:W-:Y:S01]  /*3a40*/  IADD3 R22, P6, R61, R18, RZ ;  /* 0x000000123d167210 */ /* 0x000fe20007fde0ff */
[----:B------:R-:W-:Y:S01]  /*3a50*/  IMAD.X R65, RZ, RZ, R59, P2 ;  /* 0x000000ffff417224 */ /* 0x000fe200010e063b */
[----:B------:R-:W-:Y:S01]  /*3a60*/  ISETP.GT.AND P2, PT, R13, 0x10, PT ;  /* 0x000000100d00780c */ /* 0x000fe20003f44270 */
[-C--:B0-----:R-:W-:Y:S01]  /*3a70*/  FMUL R27, R32, R9.reuse ;  /* 0x00000009201b7220 */ /* 0x081fe20000400000 */
[----:B------:R0:W-:Y:S01]  /*3a80*/  @P4 STG.E desc[UR14][R20.64], R29 ;  /* 0x0000001d14004986 */ /* 0x0001e2000c10190e */
[----:B------:R-:W-:Y:S01]  /*3a90*/  IMAD.X R15, R65, 0x1, R15, P5 ;  /* 0x00000001410f7824 */ /* 0x000fe200028e060f */
[----:B------:R-:W-:Y:S01]  /*3aa0*/  IADD3 R16, P4, R63, R16, RZ ;  /* 0x000000103f107210 */ /* 0x000fe20007f9e0ff */
[----:B--2---:R-:W-:Y:S01]  /*3ab0*/  IMAD.X R23, R59, 0x1, R19, P6 ;  /* 0x000000013b177824 */ /* 0x004fe200030e0613 */
[----:B------:R-:W-:Y:S01]  /*3ac0*/  ISETP.GT.AND P5, PT, R12, RZ, P2 ;  /* 0x000000ff0c00720c */ /* 0x000fe200017a4270 */
[----:B------:R-:W-:Y:S01]  /*3ad0*/  FMUL R41, R41, R9 ;  /* 0x0000000929297220 */ /* 0x000fe20000400000 */
[----:B------:R1:W-:Y:S01]  /*3ae0*/  @P0 STG.E desc[UR14][R14.64], R57 ;  /* 0x000000390e000986 */ /* 0x0003e2000c10190e */
[----:B------:R-:W-:Y:S01]  /*3af0*/  ISETP.GT.AND P0, PT, R13, 0x11, PT ;  /* 0x000000110d00780c */ /* 0x000fe20003f04270 */
[----:B------:R-:W-:-:S02]  /*3b00*/  IMAD.X R17, R65, 0x1, R17, P4 ;  /* 0x0000000141117824 */ /* 0x000fc400020e0611 */
[-C--:B------:R-:W-:Y:S01]  /*3b10*/  FMUL R43, R43, R9.reuse ;  /* 0x000000092b2b7220 */ /* 0x080fe20000400000 */
[-C--:B------:R-:W-:Y:S01]  /*3b20*/  FMUL R45, R45, R9.reuse ;  /* 0x000000092d2d7220 */ /* 0x080fe20000400000 */
[----:B------:R-:W-:Y:S01]  /*3b30*/  ISETP.GT.AND P4, PT, R12, RZ, P0 ;  /* 0x000000ff0c00720c */ /* 0x000fe20000784270 */
[-C--:B0-----:R-:W-:Y:S01]  /*3b40*/  FMUL R29, R34, R9.reuse ;  /* 0x00000009221d7220 */ /* 0x081fe20000400000 */
[----:B------:R0:W-:Y:S01]  /*3b50*/  @P1 STG.E desc[UR14][R16.64], R31 ;  /* 0x0000001f10001986 */ /* 0x0001e2000c10190e */
[C---:B------:R-:W-:Y:S01]  /*3b60*/  ISETP.GT.AND P1, PT, R12.reuse, 0x8, P2 ;  /* 0x000000080c00780c */ /* 0x040fe20001724270 */
[-C--:B------:R-:W-:Y:S01]  /*3b70*/  FMUL R47, R47, R9.reuse ;  /* 0x000000092f2f7220 */ /* 0x080fe20000400000 */
[----:B------:R-:W-:Y:S01]  /*3b80*/  IADD3 R24, P2, R61, R20, RZ ;  /* 0x000000143d187210 */ /* 0x000fe20007f5e0ff */
[----:B------:R2:W-:Y:S01]  /*3b90*/  @P5 STG.E desc[UR14][R22.64], R27 ;  /* 0x0000001b16005986 */ /* 0x0005e2000c10190e */
[----:B-1----:R-:W-:Y:S01]  /*3ba0*/  IADD3 R14, P5, R63, R18, RZ ;  /* 0x000000123f0e7210 */ /* 0x002fe20007fbe0ff */
[-C--:B------:R-:W-:Y:S01]  /*3bb0*/  FMUL R49, R49, R9.reuse ;  /* 0x0000000931317220 */ /* 0x080fe20000400000 */
[C---:B------:R-:W-:Y:S01]  /*3bc0*/  ISETP.GT.AND P0, PT, R12.reuse, 0x8, P0 ;  /* 0x000000080c00780c */ /* 0x040fe20000704270 */
[----:B------:R-:W-:Y:S01]  /*3bd0*/  IMAD.X R25, R59, 0x1, R21, P2 ;  /* 0x000000013b197824 */ /* 0x000fe200010e0615 */
[----:B------:R-:W-:Y:S01]  /*3be0*/  ISETP.GT.AND P2, PT, R13, 0x18, PT ;  /* 0x000000180d00780c */ /* 0x000fe20003f44270 */
[----:B------:R-:W-:Y:S01]  /*3bf0*/  IMAD.X R15, R65, 0x1, R19, P5 ;  /* 0x00000001410f7824 */ /* 0x000fe200028e0613 */
[----:B------:R-:W-:Y:S01]  /*3c00*/  IADD3 R18, P6, R61, R22, RZ ;  /* 0x000000163d127210 */ /* 0x000fe20007fde0ff */
[-C--:B------:R-:W-:Y:S01]  /*3c10*/  FMUL R51, R51, R9.reuse ;  /* 0x0000000933337220 */ /* 0x080fe20000400000 */
[----:B------:R-:W-:Y:S01]  /*3c20*/  @P4 STG.E desc[UR14][R24.64], R33 ;  /* 0x0000002118004986 */ /* 0x000fe2000c10190e */
[----:B------:R-:W-:Y:S01]  /*3c30*/  ISETP.GT.AND P5, PT, R12, RZ, P2 ;  /* 0x000000ff0c00720c */ /* 0x000fe200017a4270 */
[-C--:B------:R-:W-:Y:S01]  /*3c40*/  FMUL R53, R53, R9.reuse ;  /* 0x0000000935357220 */ /* 0x080fe20000400000 */
[----:B0-----:R-:W-:Y:S01]  /*3c50*/  IADD3 R16, P4, R63, R20, RZ ;  /* 0x000000143f107210 */ /* 0x001fe20007f9e0ff */
[----:B------:R0:W-:Y:S01]  /*3c60*/  @P1 STG.E desc[UR14][R14.64], R29 ;  /* 0x0000001d0e001986 */ /* 0x0001e2000c10190e */
[----:B------:R-:W-:Y:S01]  /*3c70*/  ISETP.GT.AND P1, PT, R13, 0x19, PT ;  /* 0x000000190d00780c */ /* 0x000fe20003f24270 */
[-C--:B--2---:R-:W-:Y:S01]  /*3c80*/  FMUL R27, R36, R9.reuse ;  /* 0x00000009241b7220 */ /* 0x084fe20000400000 */
[----:B------:R-:W-:Y:S01]  /*3c90*/  IMAD.X R19, R59, 0x1, R23, P6 ;  /* 0x000000013b137824 */ /* 0x000fe200030e0617 */
[C---:B------:R-:W-:Y:S01]  /*3ca0*/  ISETP.GT.AND P2, PT, R12.reuse, 0x8, P2 ;  /* 0x000000080c00780c */ /* 0x040fe20001744270 */
[----:B------:R-:W-:Y:S01]  /*3cb0*/  IMAD.X R17, R65, 0x1, R21, P4 ;  /* 0x0000000141117824 */ /* 0x000fe200020e0615 */
[C---:B------:R-:W-:Y:S01]  /*3cc0*/  ISETP.GT.AND P4, PT, R12.reuse, RZ, P1 ;  /* 0x000000ff0c00720c */ /* 0x040fe20000f84270 */
[----:B------:R-:W-:Y:S01]  /*3cd0*/  FMUL R55, R55, R9 ;  /* 0x0000000937377220 */ /* 0x000fe20000400000 */
[----:B------:R-:W-:-:S02]  /*3ce0*/  ISETP.GT.AND P1, PT, R12, 0x8, P1 ;  /* 0x000000080c00780c */ /* 0x000fc40000f24270 */
[----:B------:R1:W-:Y:S01]  /*3cf0*/  @P0 STG.E desc[UR14][R16.64], R35 ;  /* 0x0000002310000986 */ /* 0x0003e2000c10190e */
[----:B------:R-:W-:Y:S01]  /*3d00*/  IADD3 R20, P0, R61, R24, RZ ;  /* 0x000000183d147210 */ /* 0x000fe20007f1e0ff */
[----:B0-----:R-:W-:Y:S02]  /*3d10*/  FMUL R29, R38, R9 ;  /* 0x00000009261d7220 */ /* 0x001fe40000400000 */
[----:B------:R0:W-:Y:S01]  /*3d20*/  @P5 STG.E desc[UR14][R18.64], R27 ;  /* 0x0000001b12005986 */ /* 0x0001e2000c10190e */
[----:B------:R-:W-:Y:S01]  /*3d30*/  IADD3 R14, P5, R63, R22, RZ ;  /* 0x000000163f0e7210 */ /* 0x000fe20007fbe0ff */
[----:B------:R-:W-:Y:S01]  /*3d40*/  IMAD.X R21, R59, 0x1, R25, P0 ;  /* 0x000000013b157824 */ /* 0x000fe200000e0619 */
[----:B------:R-:W-:Y:S02]  /*3d50*/  ISETP.GT.AND P0, PT, R13, 0x20, PT ;  /* 0x000000200d00780c */ /* 0x000fe40003f04270 */
[----:B------:R-:W-:Y:S01]  /*3d60*/  IADD3 R22, P6, R61, R18, RZ ;  /* 0x000000123d167210 */ /* 0x000fe20007fde0ff */
[----:B------:R-:W-:Y:S01]  /*3d70*/  IMAD.X R15, R65, 0x1, R23, P5 ;  /* 0x00000001410f7824 */ /* 0x000fe200028e0617 */
[----:B------:R-:W-:Y:S01]  /*3d80*/  @P4 STG.E desc[UR14][R20.64], R37 ;  /* 0x0000002514004986 */ /* 0x000fe2000c10190e */
[----:B-1----:R-:W-:-:S02]  /*3d90*/  IADD3 R16, P5, R63, R24, RZ ;  /* 0x000000183f107210 */ /* 0x002fc40007fbe0ff */
[----:B------:R-:W-:Y:S01]  /*3da0*/  ISETP.GT.AND P4, PT, R12, RZ, P0 ;  /* 0x000000ff0c00720c */ /* 0x000fe20000784270 */
[----:B------:R1:W-:Y:S01]  /*3db0*/  @P2 STG.E desc[UR14][R14.64], R29 ;  /* 0x0000001d0e002986 */ /* 0x0003e2000c10190e */
[----:B------:R-:W-:Y:S01]  /*3dc0*/  ISETP.GT.AND P2, PT, R13, 0x21, PT ;  /* 0x000000210d00780c */ /* 0x000fe20003f44270 */
[----:B------:R-:W-:Y:S02]  /*3dd0*/  IMAD.X R17, R65, 0x1, R25, P5 ;  /* 0x0000000141117824 */ /* 0x000fe400028e0619 */
[----:B0-----:R-:W-:Y:S01]  /*3de0*/  FMUL R27, R40, R9 ;  /* 0x00000009281b7220 */ /* 0x001fe20000400000 */
[----:B------:R-:W-:Y:S01]  /*3df0*/  IMAD.X R23, R59, 0x1, R19, P6 ;  /* 0x000000013b177824 */ /* 0x000fe200030e0613 */
[C---:B------:R-:W-:Y:S01]  /*3e00*/  ISETP.GT.AND P5, PT, R12.reuse, RZ, P2 ;  /* 0x000000ff0c00720c */ /* 0x040fe200017a4270 */
[----:B------:R0:W-:Y:S01]  /*3e10*/  @P1 STG.E desc[UR14][R16.64], R39 ;  /* 0x0000002710001986 */ /* 0x0001e2000c10190e */
[----:B------:R-:W-:Y:S02]  /*3e20*/  IADD3 R24, P1, R61, R20, RZ ;  /* 0x000000143d187210 */ /* 0x000fe40007f3e0ff */
[----:B------:R-:W-:-:S02]  /*3e30*/  ISETP.GT.AND P0, PT, R12, 0x8, P0 ;  /* 0x000000080c00780c */ /* 0x000fc40000704270 */
[----:B------:R2:W-:Y:S01]  /*3e40*/  @P4 STG.E desc[UR14][R22.64], R27 ;  /* 0x0000001b16004986 */ /* 0x0005e2000c10190e */
[----:B-1----:R-:W-:Y:S01]  /*3e50*/  IADD3 R14, P4, R63, R18, RZ ;  /* 0x000000123f0e7210 */ /* 0x002fe20007f9e0ff */
[----:B------:R-:W-:Y:S01]  /*3e60*/  IMAD.X R25, R59, 0x1, R21, P1 ;  /* 0x000000013b197824 */ /* 0x000fe200008e0615 */
[----:B------:R-:W-:Y:S01]  /*3e70*/  ISETP.GT.AND P1, PT, R13, 0x28, PT ;  /* 0x000000280d00780c */ /* 0x000fe20003f24270 */
[-C--:B------:R-:W-:Y:S01]  /*3e80*/  FMUL R29, R42, R9.reuse ;  /* 0x000000092a1d7220 */ /* 0x080fe20000400000 */
[C---:B------:R-:W-:Y:S01]  /*3e90*/  ISETP.GT.AND P2, PT, R12.reuse, 0x8, P2 ;  /* 0x000000080c00780c */ /* 0x040fe20001744270 */
[----:B------:R-:W-:Y:S01]  /*3ea0*/  IMAD.X R15, R65, 0x1, R19, P4 ;  /* 0x00000001410f7824 */ /* 0x000fe200020e0613 */
[----:B------:R-:W-:Y:S01]  /*3eb0*/  @P5 STG.E desc[UR14][R24.64], R41 ;  /* 0x0000002918005986 */ /* 0x000fe2000c10190e */
[----:B0-----:R-:W-:Y:S02]  /*3ec0*/  IADD3 R16, P5, R63, R20, RZ ;  /* 0x000000143f107210 */ /* 0x001fe40007fbe0ff */
[----:B------:R-:W-:Y:S01]  /*3ed0*/  ISETP.GT.AND P4, PT, R12, RZ, P1 ;  /* 0x000000ff0c00720c */ /* 0x000fe20000f84270 */
[----:B------:R0:W-:Y:S01]  /*3ee0*/  @P0 STG.E desc[UR14][R14.64], R29 ;  /* 0x0000001d0e000986 */ /* 0x0001e2000c10190e */
[----:B------:R-:W-:Y:S01]  /*3ef0*/  ISETP.GT.AND P0, PT, R13, 0x29, PT ;  /* 0x000000290d00780c */ /* 0x000fe20003f04270 */
[----:B------:R-:W-:Y:S01]  /*3f00*/  IMAD.X R17, R65, 0x1, R21, P5 ;  /* 0x0000000141117824 */ /* 0x000fe200028e0615 */
[----:B------:R-:W-:Y:S01]  /*3f10*/  IADD3 R18, P6, R61, R22, RZ ;  /* 0x000000163d127210 */ /* 0x000fe20007fde0ff */
[----:B--2---:R-:W-:Y:S01]  /*3f20*/  FMUL R27, R44, R9 ;  /* 0x000000092c1b7220 */ /* 0x004fe20000400000 */
[----:B------:R-:W-:-:S02]  /*3f30*/  ISETP.GT.AND P5, PT, R12, RZ, P0 ;  /* 0x000000ff0c00720c */ /* 0x000fc400007a4270 */
[----:B------:R1:W-:Y:S01]  /*3f40*/  @P2 STG.E desc[UR14][R16.64], R43 ;  /* 0x0000002b10002986 */ /* 0x0003e2000c10190e */
[----:B------:R-:W-:Y:S01]  /*3f50*/  IMAD.X R19, R59, 0x1, R23, P6 ;  /* 0x000000013b137824 */ /* 0x000fe200030e0617 */
[----:B------:R-:W-:Y:S02]  /*3f60*/  IADD3 R20, P2, R61, R24, RZ ;  /* 0x000000183d147210 */ /* 0x000fe40007f5e0ff */
[----:B------:R-:W-:Y:S01]  /*3f70*/  ISETP.GT.AND P1, PT, R12, 0x8, P1 ;  /* 0x000000080c00780c */ /* 0x000fe20000f24270 */
[----:B0-----:R-:W-:Y:S01]  /*3f80*/  FMUL R29, R46, R9 ;  /* 0x000000092e1d7220 */ /* 0x001fe20000400000 */
[----:B------:R0:W-:Y:S01]  /*3f90*/  @P4 STG.E desc[UR14][R18.64], R27 ;  /* 0x0000001b12004986 */ /* 0x0001e2000c10190e */
[----:B------:R-:W-:Y:S01]  /*3fa0*/  IADD3 R14, P4, R63, R22, RZ ;  /* 0x000000163f0e7210 */ /* 0x000fe20007f9e0ff */
[----:B------:R-:W-:Y:S01]  /*3fb0*/  IMAD.X R21, R59, 0x1, R25, P2 ;  /* 0x000000013b157824 */ /* 0x000fe200010e0619 */
[----:B------:R-:W-:Y:S02]  /*3fc0*/  ISETP.GT.AND P0, PT, R12, 0x8, P0 ;  /* 0x000000080c00780c */ /* 0x000fe40000704270 */
[----:B------:R-:W-:Y:S01]  /*3fd0*/  ISETP.GT.AND P2, PT, R13, 0x30, PT ;  /* 0x000000300d00780c */ /* 0x000fe20003f44270 */
[----:B------:R-:W-:Y:S01]  /*3fe0*/  IMAD.X R15, R65, 0x1, R23, P4 ;  /* 0x00000001410f7824 */ /* 0x000fe200020e0617 */
[----:B------:R-:W-:Y:S01]  /*3ff0*/  @P5 STG.E desc[UR14][R20.64], R45 ;  /* 0x0000002d14005986 */ /* 0x000fe2000c10190e */
[----:B-1----:R-:W-:-:S02]  /*4000*/  IADD3 R16, P5, R63, R24, RZ ;  /* 0x000000183f107210 */ /* 0x002fc40007fbe0ff */
[----:B------:R-:W-:Y:S01]  /*4010*/  ISETP.GT.AND P4, PT, R12, RZ, P2 ;  /* 0x000000ff0c00720c */ /* 0x000fe20001784270 */
[----:B------:R1:W-:Y:S01]  /*4020*/  @P1 STG.E desc[UR14][R14.64], R29 ;  /* 0x0000001d0e001986 */ /* 0x0003e2000c10190e */
[----:B------:R-:W-:Y:S01]  /*4030*/  ISETP.GT.AND P1, PT, R13, 0x31, PT ;  /* 0x000000310d00780c */ /* 0x000fe20003f24270 */
[----:B------:R-:W-:Y:S01]  /*4040*/  IMAD.X R17, R65, 0x1, R25, P5 ;  /* 0x0000000141117824 */ /* 0x000fe200028e0619 */
[----:B------:R-:W-:Y:S01]  /*4050*/  IADD3 R22, P6, R61, R18, RZ ;  /* 0x000000123d167210 */ /* 0x000fe20007fde0ff */
[----:B0-----:R-:W-:Y:S01]  /*4060*/  FMUL R27, R48, R9 ;  /* 0x00000009301b7220 */ /* 0x001fe20000400000 */
[----:B------:R-:W-:Y:S02]  /*4070*/  ISETP.GT.AND P5, PT, R12, RZ, P1 ;  /* 0x000000ff0c00720c */ /* 0x000fe40000fa4270 */
[----:B------:R0:W-:Y:S01]  /*4080*/  @P0 STG.E desc[UR14][R16.64], R47 ;  /* 0x0000002f10000986 */ /* 0x0001e2000c10190e */
[----:B------:R-:W-:Y:S01]  /*4090*/  IMAD.X R23, R59, 0x1, R19, P6 ;  /* 0x000000013b177824 */ /* 0x000fe200030e0613 */
[----:B------:R-:W-:-:S02]  /*40a0*/  IADD3 R24, P0, R61, R20, RZ ;  /* 0x000000143d187210 */ /* 0x000fc40007f1e0ff */
[----:B------:R-:W-:Y:S01]  /*40b0*/  ISETP.GT.AND P6, PT, R12, 0x8, P2 ;  /* 0x000000080c00780c */ /* 0x000fe200017c4270 */
[----:B-1----:R-:W-:Y:S01]  /*40c0*/  FMUL R29, R50, R9 ;  /* 0x00000009321d7220 */ /* 0x002fe20000400000 */
[----:B------:R1:W-:Y:S01]  /*40d0*/  @P4 STG.E desc[UR14][R22.64], R27 ;  /* 0x0000001b16004986 */ /* 0x0003e2000c10190e */
[----:B------:R-:W-:Y:S01]  /*40e0*/  IMAD.X R25, R59, 0x1, R21, P0 ;  /* 0x000000013b197824 */ /* 0x000fe200000e0615 */
[----:B------:R-:W-:Y:S02]  /*40f0*/  IADD3 R14, P2, R63, R18, RZ ;  /* 0x000000123f0e7210 */ /* 0x000fe40007f5e0ff */
[----:B------:R-:W-:Y:S02]  /*4100*/  ISETP.GT.AND P0, PT, R13, 0x38, PT ;  /* 0x000000380d00780c */ /* 0x000fe40003f04270 */
[----:B0-----:R-:W-:Y:S01]  /*4110*/  IADD3 R16, P4, R63, R20, RZ ;  /* 0x000000143f107210 */ /* 0x001fe20007f9e0ff */
[----:B------:R-:W-:Y:S01]  /*4120*/  @P5 STG.E desc[UR14][R24.64], R49 ;  /* 0x0000003118005986 */ /* 0x000fe2000c10190e */
[----:B------:R-:W-:Y:S01]  /*4130*/  IMAD.X R15, R65, 0x1, R19, P2 ;  /* 0x00000001410f7824 */ /* 0x000fe200010e0613 */
[----:B------:R-:W-:-:S02]  /*4140*/  IADD3 R18, P5, R61, R22, RZ ;  /* 0x000000163d127210 */ /* 0x000fc40007fbe0ff */
[----:B------:R-:W-:Y:S01]  /*4150*/  IMAD.X R17, R65, 0x1, R21, P4 ;  /* 0x0000000141117824 */ /* 0x000fe200020e0615 */
[----:B-1----:R-:W-:Y:S01]  /*4160*/  IADD3 R22, P4, R63, R22, RZ ;  /* 0x000000163f167210 */ /* 0x002fe20007f9e0ff */
[----:B------:R0:W-:Y:S01]  /*4170*/  @P6 STG.E desc[UR14][R14.64], R29 ;  /* 0x0000001d0e006986 */ /* 0x0001e2000c10190e */
[----:B------:R-:W-:Y:S01]  /*4180*/  ISETP.GT.AND P2, PT, R13, 0x39, PT ;  /* 0x000000390d00780c */ /* 0x000fe20003f44270 */
[--C-:B------:R-:W-:Y:S01]  /*4190*/  IMAD.X R19, R59, 0x1, R23.reuse, P5 ;  /* 0x000000013b137824 */ /* 0x100fe200028e0617 */
[C---:B------:R-:W-:Y:S01]  /*41a0*/  ISETP.GT.AND P1, PT, R12.reuse, 0x8, P1 ;  /* 0x000000080c00780c */ /* 0x040fe20000f24270 */
[----:B------:R-:W-:Y:S01]  /*41b0*/  IMAD.X R23, R65, 0x1, R23, P4 ;  /* 0x0000000141177824 */ /* 0x000fe200020e0617 */
[----:B------:R-:W-:Y:S01]  /*41c0*/  ISETP.GT.AND P6, PT, R12, RZ, P0 ;  /* 0x000000ff0c00720c */ /* 0x000fe200007c4270 */
[----:B------:R-:W-:Y:S01]  /*41d0*/  FMUL R27, R54, R9 ;  /* 0x00000009361b7220 */ /* 0x000fe20000400000 */
[----:B------:R-:W-:Y:S02]  /*41e0*/  IADD3 R20, P5, R61, R24, RZ ;  /* 0x000000183d147210 */ /* 0x000fe40007fbe0ff */
[----:B------:R-:W-:-:S02]  /*41f0*/  ISETP.GT.AND P4, PT, R12, RZ, P2 ;  /* 0x000000ff0c00720c */ /* 0x000fc40001784270 */
[C---:B------:R-:W-:Y:S01]  /*4200*/  ISETP.GT.AND P0, PT, R12.reuse, 0x8, P0 ;  /* 0x000000080c00780c */ /* 0x040fe20000704270 */
[--C-:B------:R-:W-:Y:S01]  /*4210*/  IMAD.X R21, R59, 0x1, R25.reuse, P5 ;  /* 0x000000013b157824 */ /* 0x100fe200028e0619 */
[----:B------:R-:W-:Y:S01]  /*4220*/  ISETP.GT.AND P2, PT, R12, 0x8, P2 ;  /* 0x000000080c00780c */ /* 0x000fe20001744270 */
[----:B0-----:R-:W-:Y:S01]  /*4230*/  FMUL R15, R52, R9 ;  /* 0x00000009340f7220 */ /* 0x001fe20000400000 */
[----:B------:R-:W-:Y:S01]  /*4240*/  IADD3 R12, P5, R63, R24, RZ ;  /* 0x000000183f0c7210 */ /* 0x000fe20007fbe0ff */
[----:B------:R0:W-:Y:S04]  /*4250*/  @P1 STG.E desc[UR14][R16.64], R51 ;  /* 0x0000003310001986 */ /* 0x0001e8000c10190e */
[----:B------:R-:W-:Y:S01]  /*4260*/  IMAD.X R13, R65, 0x1, R25, P5 ;  /* 0x00000001410d7824 */ /* 0x000fe200028e0619 */
[----:B------:R0:W-:Y:S04]  /*4270*/  @P6 STG.E desc[UR14][R18.64], R15 ;  /* 0x0000000f12006986 */ /* 0x0001e8000c10190e */
[----:B------:R0:W-:Y:S04]  /*4280*/  @P4 STG.E desc[UR14][R20.64], R53 ;  /* 0x0000003514004986 */ /* 0x0001e8000c10190e */
[----:B------:R0:W-:Y:S04]  /*4290*/  @P0 STG.E desc[UR14][R22.64], R27 ;  /* 0x0000001b16000986 */ /* 0x0001e8000c10190e */
[----:B------:R0:W-:Y:S02]  /*42a0*/  @P2 STG.E desc[UR14][R12.64], R55 ;  /* 0x000000370c002986 */ /* 0x0001e4000c10190e */
.L_x_86:
[----:B------:R-:W-:Y:S05]  /*42b0*/  BSYNC B0 ;  /* 0x0000000000007941 */ /* 0x000fea0003800000 */
.L_x_26:
[----:B------:R-:W-:Y:S01]  /*42c0*/  ULDC UR8, c[0x0][0xc] ;  /* 0x0000030000087ab9 */ /* 0x000fe20000000800 */
[----:B------:R-:W-:Y:S01]  /*42d0*/  ULDC UR9, c[0x0][0x10] ;  /* 0x0000040000097ab9 */ /* 0x000fe20000000800 */
[----:B0-----:R-:W0:Y:S01]  /*42e0*/  LDC R13, c[0x0][0x14] ;  /* 0x00000500ff0d7b82 */ /* 0x001e220000000800 */
[----:B------:R-:W-:Y:S01]  /*42f0*/  UIMAD.WIDE.U32 UR8, UR8, UR9, URZ ;  /* 0x00000009080872a5 */ /* 0x000fe2000f8e003f */
[----:B------:R-:W-:Y:S01]  /*4300*/  PRMT R12, RZ, 0x7610, R12 ;  /* 0x00007610ff0c7816 */ /* 0x000fe2000000000c */
[----:B-1----:R-:W-:Y:S02]  /*4310*/  IMAD.MOV.U32 R20, RZ, RZ, -0x1 ;  /* 0xffffffffff147424 */ /* 0x002fe400078e00ff */
[----:B------:R-:W-:Y:S02]  /*4320*/  IMAD.MOV.U32 R14, RZ, RZ, -0x1 ;  /* 0xffffffffff0e7424 */ /* 0x000fe400078e00ff */
[----:B0-----:R-:W-:-:S04]  /*4330*/  IMAD.WIDE.U32 R4, R13, UR8, R4 ;  /* 0x000000080d047c25 */ /* 0x001fc8000f8e0004 */
[----:B------:R-:W-:Y:S01]  /*4340*/  IMAD R13, R13, UR9, RZ ;  /* 0x000000090d0d7c24 */ /* 0x000fe2000f8e02ff */
[----:B------:R-:W-:Y:S02]  /*4350*/  ULDC.64 UR8, c[0x0][0x750] ;  /* 0x0001d40000087ab9 */ /* 0x000fe40000000a00 */
[----:B------:R-:W-:Y:S01]  /*4360*/  ISETP.GE.U32.AND P0, PT, R4, UR8, PT ;  /* 0x0000000804007c0c */ /* 0x000fe2000bf06070 */
[----:B------:R-:W-:-:S05]  /*4370*/  IMAD.IADD R5, R5, 0x1, R13 ;  /* 0x0000000105057824 */ /* 0x000fca00078e020d */
[----:B------:R-:W-:-:S13]  /*4380*/  ISETP.GE.U32.AND.EX P0, PT, R5, UR9, PT, P0 ;  /* 0x0000000905007c0c */ /* 0x000fda000bf06100 */
[----:B------:R-:W-:Y:S05]  /*4390*/  @P0 BRA `(.L_x_87) ;  /* 0x0000000400640947 */ /* 0x000fea0003800000 */
[----:B------:R-:W0:Y:S01]  /*43a0*/  S2R R24, SR_CTAID.X ;  /* 0x0000000000187919 */ /* 0x000e220000002500 */
[----:B---3--:R-:W1:Y:S01]  /*43b0*/  LDC.64 R18, c[0x0][0x728] ;  /* 0x0001ca00ff127b82 */ /* 0x008e620000000a00 */
[----:B------:R-:W-:Y:S01]  /*43c0*/  ULDC UR7, c[0x0][0x150] ;  /* 0x0000540000077ab9 */ /* 0x000fe20000000800 */
[----:B------:R-:W-:Y:S01]  /*43d0*/  IMAD.MOV.U32 R16, RZ, RZ, R4 ;  /* 0x000000ffff107224 */ /* 0x000fe200078e0004 */
[----:B--2---:R-:W2:Y:S01]  /*43e0*/  S2R R26, SR_CTAID.Y ;  /* 0x00000000001a7919 */ /* 0x004ea20000002600 */
[----:B------:R-:W-:-:S04]  /*43f0*/  IMAD.MOV.U32 R17, RZ, RZ, R5 ;  /* 0x000000ffff117224 */ /* 0x000fc800078e0005 */
[----:B------:R-:W3:Y:S08]  /*4400*/  LDC R27, c[0x0][0x144] ;  /* 0x00005100ff1b7b82 */ /* 0x000ef00000000800 */
[----:B------:R-:W2:Y:S08]  /*4410*/  LDC R20, c[0x0][0x730] ;  /* 0x0001cc00ff147b82 */ /* 0x000eb00000000800 */
[----:B------:R-:W2:Y:S01]  /*4420*/  LDC.64 R22, c[0x0][0x720] ;  /* 0x0001c800ff167b82 */ /* 0x000ea20000000a00 */
[----:B-1----:R-:W-:-:S04]  /*4430*/  ISETP.NE.U32.AND P0, PT, R18, RZ, PT ;  /* 0x000000ff1200720c */ /* 0x002fc80003f05070 */
[----:B------:R-:W-:Y:S02]  /*4440*/  ISETP.NE.AND.EX P0, PT, R19, RZ, PT, P0 ;  /* 0x000000ff1300720c */ /* 0x000fe40003f05300 */
[----:B0-----:R-:W-:-:S05]  /*4450*/  I2FP.F32.U32 R11, R24 ;  /* 0x00000018000b7245 */ /* 0x001fca0000201000 */
[----:B------:R-:W-:-:S04]  /*4460*/  FMUL R11, R11, UR7 ;  /* 0x000000070b0b7c20 */ /* 0x000fc80008400000 */
[----:B------:R0:W1:Y:S02]  /*4470*/  F2I.U32.TRUNC.NTZ R25, R11 ;  /* 0x0000000b00197305 */ /* 0x000064000020f000 */
[----:B---3--:R-:W-:Y:S05]  /*4480*/  @!P0 BRA `(.L_x_88) ;  /* 0x0000000000288947 */ /* 0x008fea0003800000 */
[----:B0-----:R-:W0:Y:S02]  /*4490*/  LDC R11, c[0x0][0x734] ;  /* 0x0001cd00ff0b7b82 */ /* 0x001e240000000800 */
        /* <DEDUP_REMOVED lines=9> */
.L_x_88:
[-CC-:B--2---:R-:W-:Y:S01]  /*4530*/  SHF.R.U64 R21, R16, R20.reuse, R17.reuse ;  /* 0x0000001410157219 */ /* 0x184fe20000001211 */
[----:B------:R-:W2:Y:S01]  /*4540*/  LDC.64 R34, c[0x0][0x740] ;  /* 0x0001d000ff227b82 */ /* 0x000ea20000000a00 */
[----:B0-----:R-:W-:Y:S01]  /*4550*/  SHF.R.U32.HI R11, RZ, R20, R17 ;  /* 0x00000014ff0b7219 */ /* 0x001fe20000011611 */
[----:B-1----:R-:W-:Y:S01]  /*4560*/  IMAD.MOV R25, RZ, RZ, -R25 ;  /* 0x000000ffff197224 */ /* 0x002fe200078e0a19 */
[----:B------:R-:W-:Y:S01]  /*4570*/  IADD3 R15, P0, RZ, -R21, RZ ;  /* 0x80000015ff0f7210 */ /* 0x000fe20007f1e0ff */
[----:B------:R-:W-:Y:S02]  /*4580*/  ULDC UR7, c[0x0][0x154] ;  /* 0x0000550000077ab9 */ /* 0x000fe40000000800 */
[----:B------:R-:W-:Y:S02]  /*4590*/  IMAD R30, R27, R25, R24 ;  /* 0x000000191b1e7224 */ /* 0x000fe400078e0218 */
[----:B------:R-:W0:Y:S01]  /*45a0*/  LDC R16, c[0x0][0x718] ;  /* 0x0001c600ff107b82 */ /* 0x000e220000000800 */
[----:B------:R-:W-:-:S02]  /*45b0*/  IMAD.X R11, RZ, RZ, ~R11, P0 ;  /* 0x000000ffff0b7224 */ /* 0x000fc400000e0e0b */
[----:B------:R-:W-:-:S04]  /*45c0*/  IMAD.WIDE.U32 R12, R15, R22, R4 ;  /* 0x000000160f0c7225 */ /* 0x000fc800078e0004 */
[----:B------:R-:W-:Y:S01]  /*45d0*/  IMAD R14, R11, R22, RZ ;  /* 0x000000160b0e7224 */ /* 0x000fe200078e02ff */
[----:B------:R-:W1:Y:S03]  /*45e0*/  LDC R28, c[0x0][0x708] ;  /* 0x0001c200ff1c7b82 */ /* 0x000e660000000800 */
[----:B------:R-:W-:Y:S02]  /*45f0*/  IMAD R11, R15, R23, R14 ;  /* 0x000000170f0b7224 */ /* 0x000fe400078e020e */
[----:B------:R-:W-:Y:S02]  /*4600*/  IMAD.MOV.U32 R15, RZ, RZ, 0x1 ;  /* 0x00000001ff0f7424 */ /* 0x000fe400078e00ff */
[----:B------:R-:W-:Y:S01]  /*4610*/  IMAD.IADD R11, R13, 0x1, R11 ;  /* 0x000000010d0b7824 */ /* 0x000fe200078e020b */
[----:B----4-:R-:W3:Y:S01]  /*4620*/  LDC R32, c[0x0][0x758] ;  /* 0x0001d600ff207b82 */ /* 0x010ee20000000800 */
[----:B------:R-:W-:-:S02]  /*4630*/  I2FP.F32.U32 R13, R26 ;  /* 0x0000001a000d7245 */ /* 0x000fc40000201000 */
[----:B--2---:R-:W-:-:S03]  /*4640*/  ISETP.NE.U32.AND P0, PT, R34, RZ, PT ;  /* 0x000000ff2200720c */ /* 0x004fc60003f05070 */
[----:B------:R-:W-:Y:S01]  /*4650*/  FMUL R14, R13, UR7 ;  /* 0x000000070d0e7c20 */ /* 0x000fe20008400000 */
[----:B------:R-:W-:Y:S01]  /*4660*/  ISETP.NE.AND.EX P0, PT, R35, RZ, PT, P0 ;  /* 0x000000ff2300720c */ /* 0x000fe20003f05300 */
[----:B------:R-:W2:Y:S01]  /*4670*/  LDC R25, c[0x0][0x148] ;  /* 0x00005200ff197b82 */ /* 0x000ea20000000800 */
[-CC-:B0-----:R-:W-:Y:S01]  /*4680*/  SHF.R.U64 R20, R12, R16.reuse, R11.reuse ;  /* 0x000000100c147219 */ /* 0x181fe2000000120b */
[----:B------:R0:W4:Y:S01]  /*4690*/  F2I.U32.TRUNC.NTZ R22, R14 ;  /* 0x0000000e00167305 */ /* 0x000122000020f000 */
[----:B------:R-:W-:Y:S01]  /*46a0*/  SHF.R.U32.HI R11, RZ, R16, R11 ;  /* 0x00000010ff0b7219 */ /* 0x000fe2000001160b */
[----:B------:R-:W-:-:S04]  /*46b0*/  IMAD.MOV.U32 R13, RZ, RZ, -0x1 ;  /* 0xffffffffff0d7424 */ /* 0x000fc800078e00ff */
[----:B------:R-:W0:Y:S01]  /*46c0*/  LDC R24, c[0x0][0x700] ;  /* 0x0001c000ff187b82 */ /* 0x000e220000000800 */
[-CC-:B-1----:R-:W-:Y:S02]  /*46d0*/  SHF.R.U64 R18, R20, R28.reuse, R11.reuse ;  /* 0x0000001c14127219 */ /* 0x182fe4000000120b */
[----:B------:R-:W-:-:S05]  /*46e0*/  SHF.R.U32.HI R11, RZ, R28, R11 ;  /* 0x0000001cff0b7219 */ /* 0x000fca000001160b */
[----:B------:R-:W1:Y:S01]  /*46f0*/  LDC R29, c[0x0][0x748] ;  /* 0x0001d200ff1d7b82 */ /* 0x000e620000000800 */
[-C--:B---3--:R-:W-:Y:S02]  /*4700*/  SHF.L.U32 R12, R13, R32.reuse, RZ ;  /* 0x000000200d0c7219 */ /* 0x088fe400000006ff */
[-CC-:B------:R-:W-:Y:S02]  /*4710*/  SHF.R.U64 R23, R18, R32.reuse, R11.reuse ;  /* 0x0000002012177219 */ /* 0x180fe4000000120b */
[----:B------:R-:W-:Y:S02]  /*4720*/  SHF.R.U32.HI R13, RZ, R32, R11 ;  /* 0x00000020ff0d7219 */ /* 0x000fe4000001160b */
[----:B------:R-:W-:Y:S01]  /*4730*/  LOP3.LUT R27, RZ, R12, RZ, 0x33, !PT ;  /* 0x0000000cff1b7212 */ /* 0x000fe200078e33ff */
[----:B------:R-:W3:Y:S01]  /*4740*/  LDC R31, c[0x0][0x738] ;  /* 0x0001ce00ff1f7b82 */ /* 0x000ee20000000800 */
[----:B------:R-:W-:Y:S01]  /*4750*/  SHF.L.U32 R32, R15, R32, RZ ;  /* 0x000000200f207219 */ /* 0x000fe200000006ff */
[----:B------:R-:W-:-:S06]  /*4760*/  IMAD.MOV.U32 R12, RZ, RZ, R23 ;  /* 0x000000ffff0c7224 */ /* 0x000fcc00078e0017 */
[----:B------:R-:W0:Y:S01]  /*4770*/  LDC R33, c[0x0][0x710] ;  /* 0x0001c400ff217b82 */ /* 0x000e220000000800 */
[----:B----4-:R-:W-:Y:S05]  /*4780*/  @!P0 BRA `(.L_x_89) ;  /* 0x0000000000288947 */ /* 0x010fea0003800000 */
[----:B------:R-:W4:Y:S02]  /*4790*/  LDC R12, c[0x0][0x74c] ;  /* 0x0001d300ff0c7b82 */ /* 0x000f240000000800 */
[----:B----4-:R-:W-:-:S05]  /*47a0*/  IADD3 R11, P0, R23, R12, RZ ;  /* 0x0000000c170b7210 */ /* 0x010fca0007f1e0ff */
[----:B------:R-:W-:-:S04]  /*47b0*/  IMAD.X R19, RZ, RZ, R13, P0 ;  /* 0x000000ffff137224 */ /* 0x000fc800000e060d */
[----:B------:R-:W-:-:S04]  /*47c0*/  IMAD.WIDE.U32 R12, R19, R34, RZ ;  /* 0x00000022130c7225 */ /* 0x000fc800078e00ff */
[----:B0-----:R-:W-:-:S04]  /*47d0*/  IMAD.WIDE.U32 R14, P0, R11, R35, R12 ;  /* 0x000000230b0e7225 */ /* 0x001fc8000780000c */
[----:B------:R-:W-:-:S04]  /*47e0*/  IMAD.WIDE.U32 R12, R11, R34, RZ ;  /* 0x000000220b0c7225 */ /* 0x000fc800078e00ff */
[----:B------:R-:W-:Y:S01]  /*47f0*/  IMAD.X R17, RZ, RZ, RZ, P0 ;  /* 0x000000ffff117224 */ /* 0x000fe200000e06ff */
[----:B------:R-:W-:Y:S01]  /*4800*/  IADD3 RZ, P0, R13, R14, RZ ;  /* 0x0000000e0dff7210 */ /* 0x000fe20007f1e0ff */
[----:B------:R-:W-:-:S04]  /*4810*/  IMAD.MOV.U32 R16, RZ, RZ, R15 ;  /* 0x000000ffff107224 */ /* 0x000fc800078e000f */
[----:B------:R-:W-:-:S08]  /*4820*/  IMAD.WIDE.U32.X R12, R19, R35, R16, P0 ;  /* 0x00000023130c7225 */ /* 0x000fd000000e0410 */
.L_x_89:
[----:B-1----:R-:W-:Y:S01]  /*4830*/  SHF.R.U64 R11, R12, R29, R13 ;  /* 0x0000001d0c0b7219 */ /* 0x002fe2000000120d */
[----:B0-----:R-:W-:Y:S01]  /*4840*/  VIADD R13, R24, 0xffffffff ;  /* 0xffffffff180d7836 */ /* 0x001fe20000000000 */
[----:B------:R-:W-:Y:S01]  /*4850*/  LOP3.LUT R18, R18, R27, RZ, 0xc0, !PT ;  /* 0x0000001b12127212 */ /* 0x000fe200078ec0ff */
[----:B------:R-:W-:Y:S02]  /*4860*/  IMAD.MOV R22, RZ, RZ, -R22 ;  /* 0x000000ffff167224 */ /* 0x000fe400078e0a16 */
[----:B------:R-:W-:Y:S01]  /*4870*/  IMAD.MOV R12, RZ, RZ, -R11 ;  /* 0x000000ffff0c7224 */ /* 0x000fe200078e0a0b */
[----:B------:R-:W-:Y:S01]  /*4880*/  LOP3.LUT R13, R20, R13, RZ, 0xc0, !PT ;  /* 0x0000000d140d7212 */ /* 0x000fe200078ec0ff */
[----:B--2---:R-:W-:Y:S02]  /*4890*/  @P3 IMAD R30, R25, R22, R26 ;  /* 0x00000016191e3224 */ /* 0x004fe400078e021a */
[----:B------:R-:W-:Y:S02]  /*48a0*/  IMAD R11, R32, R11, R18 ;  /* 0x0000000b200b7224 */ /* 0x000fe400078e0212 */
[----:B---3--:R-:W-:-:S02]  /*48b0*/  IMAD R12, R12, R31, R23 ;  /* 0x0000001f0c0c7224 */ /* 0x008fc400078e0217 */
[----:B------:R-:W-:Y:S02]  /*48c0*/  IMAD R11, R11, R33, R30 ;  /* 0x000000210b0b7224 */ /* 0x000fe400078e021e */
[----:B------:R-:W-:Y:S02]  /*48d0*/  IMAD R14, R12, R24, R13 ;  /* 0x000000180c0e7224 */ /* 0x000fe400078e020d */
[----:B------:R-:W-:-:S03]  /*48e0*/  IMAD.MOV.U32 R15, RZ, RZ, 0x1 ;  /* 0x00000001ff0f7424 */ /* 0x000fc600078e00ff */
[----:B------:R-:W-:Y:S02]  /*48f0*/  SEL R20, R14, R11, !P3 ;  /* 0x0000000b0e147207 */ /* 0x000fe40005800000 */
[----:B------:R-:W-:Y:S01]  /*4900*/  SEL R11, R11, R14, !P3 ;  /* 0x0000000e0b0b7207 */ /* 0x000fe20005800000 */
[----:B------:R-:W-:Y:S01]  /*4910*/  IMAD.MOV.U32 R14, RZ, RZ, R21 ;  /* 0x000000ffff0e7224 */ /* 0x000fe200078e0015 */
[----:B------:R-:W-:-:S07]  /*4920*/  PRMT R12, R15, 0x7610, R12 ;  /* 0x000076100f0c7816 */ /* 0x000fce000000000c */
.L_x_87:
[----:B------:R-:W-:Y:S01]  /*4930*/  LOP3.LUT P0, RZ, R12, 0xff, RZ, 0xc0, !PT ;  /* 0x000000ff0cff7812 */ /* 0x000fe2000780c0ff */
[----:B------:R-:W-:-:S12]  /*4940*/  IMAD.MOV.U32 R16, RZ, RZ, R11 ;  /* 0x000000ffff107224 */ /* 0x000fd800078e000b */
[----:B------:R-:W-:Y:S05]  /*4950*/  @P0 BRA `(.L_x_90) ;  /* 0xffffffc800780947 */ /* 0x000fea000383ffff */
[----:B------:R-:W-:Y:S05]  /*4960*/  EXIT ;  /* 0x000000000000794d */ /* 0x000fea0003800000 */
.L_x_8:
[----:B0-----:R-:W-:Y:S01]  /*4970*/  ULDC.64 UR4, c[0x0][0x750] ;  /* 0x0001d40000047ab9 */ /* 0x001fe20000000a00 */
        /* <DEDUP_REMOVED lines=25> */
.L_x_92:
[----:B------:R-:W0:Y:S01]  /*4b10*/  LDC.64 R28, c[0x0][0x740] ;  /* 0x0001d000ff1c7b82 */ /* 0x000e220000000a00 */
[-CC-:B------:R-:W-:Y:S01]  /*4b20*/  SHF.R.U64 R18, R16, R8.reuse, R17.reuse ;  /* 0x0000000810127219 */ /* 0x180fe20000001211 */
[----:B------:R-:W-:Y:S01]  /*4b30*/  IMAD.MOV.U32 R27, RZ, RZ, 0x1 ;  /* 0x00000001ff1b7424 */ /* 0x000fe200078e00ff */
[----:B------:R-:W-:Y:S02]  /*4b40*/  SHF.R.U32.HI R3, RZ, R8, R17 ;  /* 0x00000008ff037219 */ /* 0x000fe40000011611 */
[----:B------:R-:W-:-:S03]  /*4b50*/  IADD3 R15, P0, RZ, -R18, RZ ;  /* 0x80000012ff0f7210 */ /* 0x000fc60007f1e0ff */
[----:B------:R-:W1:Y:S02]  /*4b60*/  LDC R14, c[0x0][0x718] ;  /* 0x0001c600ff0e7b82 */ /* 0x000e640000000800 */
[----:B------:R-:W-:Y:S02]  /*4b70*/  IMAD.X R3, RZ, RZ, ~R3, P0 ;  /* 0x000000ffff037224 */ /* 0x000fe400000e0e03 */
[----:B------:R-:W-:-:S04]  /*4b80*/  IMAD.WIDE.U32 R6, R15, R24, R4 ;  /* 0x000000180f067225 */ /* 0x000fc800078e0004 */
[----:B------:R-:W2:Y:S01]  /*4b90*/  LDC R16, c[0x0][0x708] ;  /* 0x0001c200ff107b82 */ /* 0x000ea20000000800 */
[----:B------:R-:W-:-:S04]  /*4ba0*/  IMAD R8, R3, R24, RZ ;  /* 0x0000001803087224 */ /* 0x000fc800078e02ff */
[----:B------:R-:W-:-:S03]  /*4bb0*/  IMAD R3, R15, R25, R8 ;  /* 0x000000190f037224 */ /* 0x000fc600078e0208 */
[----:B------:R-:W3:Y:S01]  /*4bc0*/  LDC R26, c[0x0][0x758] ;  /* 0x0001d600ff1a7b82 */ /* 0x000ee20000000800 */
[----:B------:R-:W-:Y:S01]  /*4bd0*/  IMAD.IADD R3, R7, 0x1, R3 ;  /* 0x0000000107037824 */ /* 0x000fe200078e0203 */
[----:B0-----:R-:W-:Y:S01]  /*4be0*/  ISETP.NE.U32.AND P0, PT, R28, RZ, PT ;  /* 0x000000ff1c00720c */ /* 0x001fe20003f05070 */
[----:B------:R-:W-:-:S03]  /*4bf0*/  IMAD.MOV.U32 R7, RZ, RZ, -0x1 ;  /* 0xffffffffff077424 */ /* 0x000fc600078e00ff */
        /* <DEDUP_REMOVED lines=8> */
[-C--:B---3--:R-:W-:Y:S02]  /*4c80*/  SHF.L.U32 R6, R7, R26.reuse, RZ ;  /* 0x0000001a07067219 */ /* 0x088fe400000006ff */
[--C-:B------:R-:W-:Y:S02]  /*4c90*/  SHF.R.U64 R24, R20, R26, R3.reuse ;  /* 0x0000001a14187219 */ /* 0x100fe40000001203 */
[----:B------:R-:W-:Y:S02]  /*4ca0*/  LOP3.LUT R31, RZ, R6, RZ, 0x33, !PT ;  /* 0x00000006ff1f7212 */ /* 0x000fe400078e33ff */
[----:B------:R-:W-:Y:S01]  /*4cb0*/  SHF.R.U32.HI R7, RZ, R26, R3 ;  /* 0x0000001aff077219 */ /* 0x000fe20000011603 */
[----:B------:R-:W3:Y:S01]  /*4cc0*/  LDC R30, c[0x0][0x710] ;  /* 0x0001c400ff1e7b82 */ /* 0x000ee20000000800 */
[----:B------:R-:W-:Y:S01]  /*4cd0*/  IMAD.MOV.U32 R6, RZ, RZ, R24 ;  /* 0x000000ffff067224 */ /* 0x000fe200078e0018 */
[----:B------:R-:W-:Y:S06]  /*4ce0*/  @!P0 BRA `(.L_x_93) ;  /* 0x0000000000288947 */ /* 0x000fec0003800000 */
        /* <DEDUP_REMOVED lines=10> */
.L_x_93:
[----:B-1----:R-:W-:Y:S01]  /*4d90*/  SHF.R.U64 R6, R6, R23, R7 ;  /* 0x0000001706067219 */ /* 0x002fe20000001207 */
[----:B0-----:R-:W-:Y:S01]  /*4da0*/  VIADD R15, R21, 0xffffffff ;  /* 0xffffffff150f7836 */ /* 0x001fe20000000000 */
[----:B------:R-:W-:Y:S01]  /*4db0*/  SHF.L.U32 R7, R27, R26, RZ ;  /* 0x0000001a1b077219 */ /* 0x000fe200000006ff */
[----:B------:R-:W-:Y:S01]  /*4dc0*/  @P3 IMAD R12, R13, R22, R10 ;  /* 0x000000160d0c3224 */ /* 0x000fe200078e020a */
[----:B------:R-:W-:Y:S01]  /*4dd0*/  LOP3.LUT R3, R20, R31, RZ, 0xc0, !PT ;  /* 0x0000001f14037212 */ /* 0x000fe200078ec0ff */
[----:B------:R-:W-:Y:S01]  /*4de0*/  IMAD.MOV R11, RZ, RZ, -R6 ;  /* 0x000000ffff0b7224 */ /* 0x000fe200078e0a06 */
[----:B------:R-:W-:Y:S01]  /*4df0*/  LOP3.LUT R8, R8, R15, RZ, 0xc0, !PT ;  /* 0x0000000f08087212 */ /* 0x000fe200078ec0ff */
[----:B------:R-:W-:Y:S02]  /*4e00*/  IMAD.MOV.U32 R17, RZ, RZ, R18 ;  /* 0x000000ffff117224 */ /* 0x000fe400078e0012 */
[----:B------:R-:W-:Y:S02]  /*4e10*/  IMAD R7, R7, R6, R3 ;  /* 0x0000000607077224 */ /* 0x000fe400078e0203 */
[----:B--2---:R-:W-:-:S02]  /*4e20*/  IMAD R3, R11, R25, R24 ;  /* 0x000000190b037224 */ /* 0x004fc400078e0218 */
[----:B------:R-:W-:Y:S02]  /*4e30*/  IMAD.MOV.U32 R6, RZ, RZ, 0x1 ;  /* 0x00000001ff067424 */ /* 0x000fe400078e00ff */
[----:B---3--:R-:W-:Y:S02]  /*4e40*/  IMAD R7, R7, R30, R12 ;  /* 0x0000001e07077224 */ /* 0x008fe400078e020c */
[----:B------:R-:W-:Y:S01]  /*4e50*/  IMAD R8, R3, R21, R8 ;  /* 0x0000001503087224 */ /* 0x000fe200078e0208 */
[----:B------:R-:W-:-:S04]  /*4e60*/  PRMT R3, R6, 0x7610, R3 ;  /* 0x0000761006037816 */ /* 0x000fc80000000003 */
[----:B------:R-:W-:Y:S02]  /*4e70*/  SEL R6, R8, R7, !P3 ;  /* 0x0000000708067207 */ /* 0x000fe40005800000 */
[----:B------:R-:W-:-:S07]  /*4e80*/  SEL R7, R7, R8, !P3 ;  /* 0x0000000807077207 */ /* 0x000fce0005800000 */
.L_x_91:
[----:B------:R-:W-:-:S08]  /*4e90*/  NOP ;  /* 0x0000000000007918 */ /* 0x000fd00000000000 */
[----:B------:R-:W0:-:S00]  /*4ea0*/  USETMAXREG.DEALLOC.CTAPOOL 0x28 ;  /* 0x00000028000079c8 */ /* 0x000e0000080e0500 */
[----:B0-----:R-:W-:-:S13]  /*4eb0*/  ISETP.NE.AND P0, PT, R9, RZ, PT ;  /* 0x000000ff0900720c */ /* 0x001fda0003f05270 */
[----:B------:R-:W-:Y:S05]  /*4ec0*/  @P0 EXIT ;  /* 0x000000000000094d */ /* 0x000fea0003800000 */
[----:B------:R-:W-:Y:S01]  /*4ed0*/  LOP3.LUT P0, RZ, R3, 0xff, RZ, 0xc0, !PT ;  /* 0x000000ff03ff7812 */ /* 0x000fe2000780c0ff */
[----:B------:R-:W-:Y:S02]  /*4ee0*/  IMAD.MOV.U32 R3, RZ, RZ, 0x1 ;  /* 0x00000001ff037424 */ /* 0x000fe400078e00ff */
[----:B------:R-:W-:-:S10]  /*4ef0*/  IMAD.MOV.U32 R15, RZ, RZ, RZ ;  /* 0x000000ffff0f7224 */ /* 0x000fd400078e00ff */
[----:B------:R-:W-:Y:S05]  /*4f00*/  @!P0 BRA `(.L_x_94) ;  /* 0x0000000c00708947 */ /* 0x000fea0003800000 */
[----:B------:R-:W0:Y:S01]  /*4f10*/  LDC R3, c[0x0][0x28c] ;  /* 0x0000a300ff037b82 */ /* 0x000e220000000800 */
[----:B------:R-:W1:Y:S01]  /*4f20*/  S2R R12, SR_CgaCtaId ;  /* 0x00000000000c7919 */ /* 0x000e620000008800 */
[----:B------:R-:W-:Y:S01]  /*4f30*/  ULDC UR5, c[0x0][0x758] ;  /* 0x0001d60000057ab9 */ /* 0x000fe20000000800 */
[----:B------:R-:W-:Y:S01]  /*4f40*/  UMOV UR7, 0xffffffff ;  /* 0xffffffff00077882 */ /* 0x000fe20000000000 */
[----:B------:R-:W-:Y:S01]  /*4f50*/  ULDC UR6, c[0x0][0xc] ;  /* 0x0000030000067ab9 */ /* 0x000fe20000000800 */
[----:B------:R-:W-:Y:S01]  /*4f60*/  USHF.L.U32 UR9, UR7, UR5, URZ ;  /* 0x0000000507097299 */ /* 0x000fe2000800063f */
[----:B------:R-:W-:Y:S01]  /*4f70*/  BSSY B0, `(.L_x_94) ;  /* 0x00000d5000007945 */ /* 0x000fe20003800000 */
[----:B------:R-:W-:Y:S01]  /*4f80*/  UMOV UR8, 0x1 ;  /* 0x0000000100087882 */ /* 0x000fe20000000000 */
[----:B------:R-:W-:Y:S01]  /*4f90*/  ULDC UR7, c[0x0][0x10] ;  /* 0x0000040000077ab9 */ /* 0x000fe20000000800 */
[----:B------:R-:W-:Y:S01]  /*4fa0*/  USHF.L.U32 UR5, UR8, UR5, URZ ;  /* 0x0000000508057299 */ /* 0x000fe2000800063f */
[----:B------:R-:W-:Y:S01]  /*4fb0*/  IMAD.MOV.U32 R16, RZ, RZ, 0x1 ;  /* 0x00000001ff107424 */ /* 0x000fe200078e00ff */
[----:B------:R-:W-:Y:S01]  /*4fc0*/  UIMAD.WIDE.U32 UR6, UR6, UR7, URZ ;  /* 0x00000007060672a5 */ /* 0x000fe2000f8e003f */
[----:B------:R-:W-:Y:S01]  /*4fd0*/  LOP3.LUT R14, R2, 0x2, RZ, 0xfc, !PT ;  /* 0x00000002020e7812 */ /* 0x000fe200078efcff */
[----:B------:R-:W-:Y:S01]  /*4fe0*/  ULDC UR8, c[0x0][0x14] ;  /* 0x0000050000087ab9 */ /* 0x000fe20000000800 */
[----:B------:R-:W-:Y:S01]  /*4ff0*/  IMAD.MOV.U32 R15, RZ, RZ, RZ ;  /* 0x000000ffff0f7224 */ /* 0x000fe200078e00ff */
[----:B------:R-:W-:-:S02]  /*5000*/  UIMAD.WIDE.U32 UR30, UR6, UR8, URZ ;  /* 0x00000008061e72a5 */ /* 0x000fc4000f8e003f */
[----:B------:R-:W-:Y:S01]  /*5010*/  UIMAD UR13, UR7, UR8, URZ ;  /* 0x00000008070d72a4 */ /* 0x000fe2000f8e023f */
[----:B------:R-:W-:Y:S01]  /*5020*/  ULDC UR4, c[0x0][0x700] ;  /* 0x0001c00000047ab9 */ /* 0x000fe20000000800 */
[----:B------:R-:W-:Y:S02]  /*5030*/  ULOP3.LUT UR21, URZ, UR9, URZ, 0x33, !UPT ;  /* 0x000000093f157292 */ /* 0x000fe4000f8e333f */
[----:B------:R-:W-:Y:S01]  /*5040*/  UIADD3 UR4, UR4, -0x1, URZ ;  /* 0xffffffff04047890 */ /* 0x000fe2000fffe03f */
[----:B0-----:R-:W-:Y:S01]  /*5050*/  VIADD R3, R3, 0x3f ;  /* 0x0000003f03037836 */ /* 0x001fe20000000000 */
[----:B------:R-:W-:Y:S01]  /*5060*/  UIADD3 UR13, UR31, UR13, URZ ;  /* 0x0000000d1f0d7290 */ /* 0x000fe2000fffe03f */
[----:B------:R-:W-:-:S03]  /*5070*/  ULDC.64 UR32, c[0x0][0x198] ;  /* 0x0000660000207ab9 */ /* 0x000fc60000000a00 */
[----:B------:R-:W-:-:S04]  /*5080*/  SHF.R.S32.HI R8, RZ, 0x1f, R3 ;  /* 0x0000001fff087819 */ /* 0x000fc80000011403 */
[----:B------:R-:W-:Y:S01]  /*5090*/  LEA.HI R8, R8, R3, RZ, 0x6 ;  /* 0x0000000308087211 */ /* 0x000fe200078f30ff */
[C---:B-1----:R-:W-:Y:S02]  /*50a0*/  IMAD.SHL.U32 R11, R12.reuse, 0x20, RZ ;  /* 0x000000200c0b7824 */ /* 0x042fe400078e00ff */
[----:B------:R-:W-:Y:S01]  /*50b0*/  IMAD.SHL.U32 R12, R12, 0x800, RZ ;  /* 0x000008000c0c7824 */ /* 0x000fe200078e00ff */
[----:B------:R-:W-:Y:S01]  /*50c0*/  SHF.R.S32.HI R10, RZ, 0x6, R8 ;  /* 0x00000006ff0a7819 */ /* 0x000fe20000011408 */
[----:B------:R-:W-:Y:S01]  /*50d0*/  IMAD.MOV.U32 R3, RZ, RZ, 0x1 ;  /* 0x00000001ff037424 */ /* 0x000fe200078e00ff */
[----:B------:R-:W-:Y:S02]  /*50e0*/  LOP3.LUT R11, R11, 0x20, RZ, 0xc0, !PT ;  /* 0x000000200b0b7812 */ /* 0x000fe400078ec0ff */
[----:B------:R-:W-:Y:S01]  /*50f0*/  LOP3.LUT R12, R12, 0x800, RZ, 0xc0, !PT ;  /* 0x000008000c0c7812 */ /* 0x000fe200078ec0ff */
[----:B------:R-:W-:-:S07]  /*5100*/  VIADD R13, R10, 0x1 ;  /* 0x000000010a0d7836 */ /* 0x000fce0000000000 */
.L_x_105:
[----:B------:R-:W-:-:S03]  /*5110*/  UMOV UR6, 0xffffffff ;  /* 0xffffffff00067882 */ /* 0x000fc60000000000 */
[----:B------:R-:W-:Y:S05]  /*5120*/  BRA.DIV UR6, `(.L_x_95) ;  /* 0x0000001606047947 */ /* 0x000fea000b800000 */
[----:B------:R-:W-:-:S13]  /*5130*/  ELECT P0, URZ, PT ;  /* 0x00000000003f782f */ /* 0x000fda0003800000 */
.L_x_125:
[----:B------:R-:W0:Y:S01]  /*5140*/  LDC R8, c[0x0][0x28c] ;  /* 0x0000a300ff087b82 */ /* 0x000e220000000800 */
[----:B------:R-:W-:Y:S01]  /*5150*/  BSSY B1, `(.L_x_96) ;  /* 0x0000045000017945 */ /* 0x000fe20003800000 */
[----:B0-----:R-:W-:-:S13]  /*5160*/  ISETP.LT.OR P0, PT, R8, 0x1, !P0 ;  /* 0x000000010800780c */ /* 0x001fda0004701670 */
[----:B------:R-:W-:Y:S05]  /*5170*/  @P0 BRA `(.L_x_97) ;  /* 0x0000000400080947 */ /* 0x000fea0003800000 */
[----:B------:R-:W-:Y:S01]  /*5180*/  IMAD.SHL.U32 R19, R7, 0x80, RZ ;  /* 0x0000008007137824 */ /* 0x000fe200078e00ff */
[----:B------:R-:W-:Y:S01]  /*5190*/  CS2R R24, SRZ ;  /* 0x0000000000187805 */ /* 0x000fe2000001ff00 */
[----:B------:R-:W-:Y:S02]  /*51a0*/  IMAD R20, R6, 0x40, R11 ;  /* 0x0000004006147824 */ /* 0x000fe400078e020b */
[----:B------:R-:W-:Y:S02]  /*51b0*/  IMAD.MOV.U32 R23, RZ, RZ, RZ ;  /* 0x000000ffff177224 */ /* 0x000fe400078e00ff */
[----:B------:R-:W-:Y:S02]  /*51c0*/  IMAD.MOV.U32 R6, RZ, RZ, R13 ;  /* 0x000000ffff067224 */ /* 0x000fe400078e000d */
[----:B------:R-:W-:Y:S02]  /*51d0*/  IMAD.MOV.U32 R7, RZ, RZ, R3 ;  /* 0x000000ffff077224 */ /* 0x000fe400078e0003 */
[----:B------:R-:W-:-:S07]  /*51e0*/  IMAD.MOV.U32 R9, RZ, RZ, R15 ;  /* 0x000000ffff097224 */ /* 0x000fce00078e000f */
.L_x_100:
[----:B------:R-:W0:Y:S01]  /*51f0*/  S2R R21, SR_CgaCtaId ;  /* 0x0000000000157919 */ /* 0x000e220000008800 */
[----:B------:R-:W-:Y:S02]  /*5200*/  MOV R8, 0x400 ;  /* 0x0000040000087802 */ /* 0x000fe40000000f00 */
[----:B------:R-:W-:-:S13]  /*5210*/  LOP3.LUT P1, RZ, R0, 0x7f, RZ, 0xc0, !PT ;  /* 0x0000007f00ff7812 */ /* 0x000fda000782c0ff */
[----:B------:R-:W1:Y:S01]  /*5220*/  @!P1 LDC R18, c[0x0][0x640] ;  /* 0x00019000ff129b82 */ /* 0x000e620000000800 */
[----:B0-----:R-:W-:Y:S02]  /*5230*/  LEA R22, R21, R8, 0x18 ;  /* 0x0000000815167211 */ /* 0x001fe400078ec0ff */
[----:B------:R-:W-:-:S03]  /*5240*/  SHF.L.U32 R8, R7, 0x1f, RZ ;  /* 0x0000001f07087819 */ /* 0x000fc600000006ff */
[----:B------:R-:W-:-:S04]  /*5250*/  IMAD R21, R9, 0x8, R22 ;  /* 0x0000000809157824 */ /* 0x000fc800078e0216 */
[----:B------:R-:W0:Y:S02]  /*5260*/  SYNCS.PHASECHK.TRANS64.TRYWAIT P0, [R21+URZ+0x68], R8 ;  /* 0x00006808150075a7 */ /* 0x000e24000800017f */
[----:B01----:R-:W-:Y:S05]  /*5270*/  @!P0 BRA `(.L_x_98) ;  /* 0x0000001000d08947 */ /* 0x003fea0003800000 */
.L_x_126:
[----:B0-----:R-:W-:Y:S01]  /*5280*/  PRMT R8, R14, 0x9910, RZ ;  /* 0x000099100e087816 */ /* 0x001fe200000000ff */
[----:B------:R0:W-:Y:S03]  /*5290*/  @!P1 SYNCS.ARRIVE.TRANS64 RZ, [R21+URZ], R18 ;  /* 0x0000001215ff99a7 */ /* 0x0001e6000800003f */
[----:B------:R-:W-:-:S13]  /*52a0*/  ISETP.NE.AND P0, PT, R8, 0x2, PT ;  /* 0x000000020800780c */ /* 0x000fda0003f05270 */
[----:B0-----:R-:W-:Y:S05]  /*52b0*/  @P0 BRA `(.L_x_99) ;  /* 0x0000000000040947 */ /* 0x001fea0003800000 */
[----:B------:R-:W-:Y:S01]  /*52c0*/  BPT.TRAP 0x1 ;  /* 0x000000040000795c */ /* 0x000fe20000300000 */
.L_x_99:
[----:B------:R-:W-:Y:S01]  /*52d0*/  IMAD R8, R9, 0x1000, R12 ;  /* 0x0000100009087824 */ /* 0x000fe200078e020c */
[----:B------:R-:W-:Y:S01]  /*52e0*/  R2UR UR25, R21 ;  /* 0x00000000151972ca */ /* 0x000fe200000e0000 */
[--C-:B------:R-:W-:Y:S01]  /*52f0*/  IMAD R18, R9, 0x2000, R22.reuse ;  /* 0x0000200009127824 */ /* 0x100fe200078e0216 */
[----:B------:R-:W-:Y:S01]  /*5300*/  R2UR UR28, R17 ;  /* 0x00000000111c72ca */ /* 0x000fe200000e0000 */
[--C-:B------:R-:W-:Y:S01]  /*5310*/  IMAD R8, R8, 0x2, R22.reuse ;  /* 0x0000000208087824 */ /* 0x100fe200078e0216 */
[----:B------:R-:W-:Y:S01]  /*5320*/  R2UR UR27, R19 ;  /* 0x00000000131b72ca */ /* 0x000fe200000e0000 */
[----:B------:R-:W-:Y:S01]  /*5330*/  IMAD R22, R9, 0x400, R22 ;  /* 0x0000040009167824 */ /* 0x000fe200078e0216 */
[----:B------:R-:W-:Y:S01]  /*5340*/  R2UR UR24, R18 ;  /* 0x00000000121872ca */ /* 0x000fe200000e0000 */
[----:B------:R-:W-:Y:S01]  /*5350*/  VIADD R6, R6, 0xffffffff ;  /* 0xffffffff06067836 */ /* 0x000fe20000000000 */
[----:B------:R-:W-:Y:S01]  /*5360*/  R2UR UR8, R8 ;  /* 0x00000000080872ca */ /* 0x000fe200000e0000 */
[----:B------:R-:W-:Y:S01]  /*5370*/  UIADD3 UR6, UP0, UR32, 0xf0, URZ ;  /* 0x000000f020067890 */ /* 0x000fe2000ff1e03f */
[----:B------:R-:W-:Y:S01]  /*5380*/  R2UR UR16, R22 ;  /* 0x00000000161072ca */ /* 0x000fe200000e0000 */
[----:B------:R-:W-:Y:S01]  /*5390*/  UIADD3 UR14, UP1, UR32, 0x1f0, URZ ;  /* 0x000001f0200e7890 */ /* 0x000fe2000ff3e03f */
[----:B------:R-:W-:Y:S01]  /*53a0*/  R2UR UR26, R24 ;  /* 0x00000000181a72ca */ /* 0x000fe200000e0000 */
[----:B------:R-:W-:Y:S01]  /*53b0*/  UIADD3 UR34, UP2, UR32, 0x2f0, URZ ;  /* 0x000002f020227890 */ /* 0x000fe2000ff5e03f */
[----:B------:R-:W-:Y:S01]  /*53c0*/  R2UR UR19, R25 ;  /* 0x00000000191372ca */ /* 0x000fe200000e0000 */
[----:B------:R-:W-:Y:S01]  /*53d0*/  UIADD3.X UR7, URZ, UR33, URZ, UP0, !UPT ;  /* 0x000000213f077290 */ /* 0x000fe200087fe43f */
[----:B------:R-:W-:Y:S01]  /*53e0*/  R2UR UR10, R23 ;  /* 0x00000000170a72ca */ /* 0x000fe200000e0000 */
[----:B------:R-:W-:Y:S01]  /*53f0*/  UIADD3.X UR15, URZ, UR33, URZ, UP1, !UPT ;  /* 0x000000213f0f7290 */ /* 0x000fe20008ffe43f */
[----:B------:R-:W-:Y:S01]  /*5400*/  R2UR UR11, R20 ;  /* 0x00000000140b72ca */ /* 0x000fe200000e0000 */
[----:B------:R-:W-:Y:S01]  /*5410*/  UIADD3 UR24, UR24, 0x180, URZ ;  /* 0x0000018018187890 */ /* 0x000fe2000fffe03f */
[----:B------:R-:W-:Y:S01]  /*5420*/  ISETP.GT.AND P1, PT, R6, 0x1, PT ;  /* 0x000000010600780c */ /* 0x000fe20003f24270 */
[----:B------:R-:W-:Y:S01]  /*5430*/  VIADD R9, R9, 0x1 ;  /* 0x0000000109097836 */ /* 0x000fe20000000000 */
[----:B------:R-:W-:Y:S01]  /*5440*/  UIADD3.X UR35, URZ, UR33, URZ, UP2, !UPT ;  /* 0x000000213f237290 */ /* 0x000fe200097fe43f */
[----:B------:R-:W-:Y:S01]  /*5450*/  VIADD R25, R25, 0x1 ;  /* 0x0000000119197836 */ /* 0x000fe20000000000 */
[----:B------:R-:W-:Y:S01]  /*5460*/  UIADD3 UR16, UR16, 0x34180, URZ ;  /* 0x0003418010107890 */ /* 0x000fe2000fffe03f */
[----:B------:R-:W-:Y:S01]  /*5470*/  VIADD R24, R24, 0x20 ;  /* 0x0000002018187836 */ /* 0x000fe20000000000 */
[----:B------:R-:W-:Y:S01]  /*5480*/  UIADD3 UR8, UR8, 0x1a180, URZ ;  /* 0x0001a18008087890 */ /* 0x000fe2000fffe03f */
[----:B------:R-:W-:Y:S01]  /*5490*/  ISETP.NE.AND P0, PT, R9, 0xd, PT ;  /* 0x0000000d0900780c */ /* 0x000fe20003f05270 */
[----:B------:R-:W-:Y:S01]  /*54a0*/  UMOV UR22, 0x0 ;  /* 0x0000000000167882 */ /* 0x000fe20000000000 */
[----:B------:R-:W-:Y:S01]  /*54b0*/  UMOV UR23, 0x10000000 ;  /* 0x1000000000177882 */ /* 0x000fe20000000000 */
[----:B------:R-:W-:Y:S01]  /*54c0*/  UMOV UR17, UR25 ;  /* 0x0000001900117c82 */ /* 0x000fe20008000000 */
[----:B------:R-:W-:Y:S01]  /*54d0*/  UMOV UR20, UR28 ;  /* 0x0000001c00147c82 */ /* 0x000fe20008000000 */
[----:B------:R-:W-:Y:S01]  /*54e0*/  UMOV UR18, UR27 ;  /* 0x0000001b00127c82 */ /* 0x000fe20008000000 */
[----:B------:R0:W-:Y:S01]  /*54f0*/  UTMALDG.3D [UR24], [UR6], desc[UR22] ;  /* 0x00001618060075b4 */ /* 0x0001e20008011000 */
[----:B------:R-:W-:Y:S01]  /*5500*/  UMOV UR29, 0x30000 ;  /* 0x00030000001d7882 */ /* 0x000fe20000000000 */
[----:B------:R-:W-:Y:S01]  /*5510*/  UMOV UR9, UR25 ;  /* 0x0000001900097c82 */ /* 0x000fe20008000000 */
[----:B------:R-:W-:Y:S01]  /*5520*/  UMOV UR12, UR28 ;  /* 0x0000001c000c7c82 */ /* 0x000fe20008000000 */
[----:B------:R-:W-:Y:S01]  /*5530*/  SEL R8, RZ, 0x1, P0 ;  /* 0x00000001ff087807 */ /* 0x000fe20000000000 */
[----:B------:R-:W-:Y:S01]  /*5540*/  VIADD R23, R23, 0x40 ;  /* 0x0000004017177836 */ /* 0x000fe20000000000 */
[----:B------:R-:W-:Y:S01]  /*5550*/  SEL R9, R9, RZ, P0 ;  /* 0x000000ff09097207 */ /* 0x000fe20000000000 */
[----:B------:R0:W-:Y:S01]  /*5560*/  UTMALDG.3D [UR16], [UR14], desc[UR22] ;  /* 0x000016100e0075b4 */ /* 0x0001e20008011000 */
[----:B------:R-:W-:Y:S01]  /*5570*/  LOP3.LUT R7, R7, R8, RZ, 0x3c, !PT ;  /* 0x0000000807077212 */ /* 0x000fe200078e3cff */
[----:B------:R0:W-:Y:S02]  /*5580*/  UTMALDG.3D.MULTICAST [UR8], [UR34], UR29, desc[UR22] ;  /* 0x00001608220073b4 */ /* 0x0001e4000801181d */
[----:B0-----:R-:W-:Y:S05]  /*5590*/  @P1 BRA `(.L_x_100) ;  /* 0xfffffffc00141947 */ /* 0x001fea000383ffff */
.L_x_97:
[----:B------:R-:W-:Y:S05]  /*55a0*/  BSYNC B1 ;  /* 0x0000000000017941 */ /* 0x000fea0003800000 */
.L_x_96:
[----:B------:R-:W-:Y:S01]  /*55b0*/  LOP3.LUT P1, RZ, R16, 0xff, RZ, 0xc0, !PT ;  /* 0x000000ff10ff7812 */ /* 0x000fe2000782c0ff */
[C---:B------:R-:W-:Y:S01]  /*55c0*/  IMAD.IADD R15, R10.reuse, 0x1, R15 ;  /* 0x000000010a0f7824 */ /* 0x040fe200078e020f */
[----:B------:R-:W-:Y:S01]  /*55d0*/  ULDC.64 UR6, c[0x0][0x750] ;  /* 0x0001d40000067ab9 */ /* 0x000fe20000000a00 */
[C---:B------:R-:W-:Y:S01]  /*55e0*/  ISETP.GE.U32.AND P2, PT, R10.reuse, 0xd, PT ;  /* 0x0000000d0a00780c */ /* 0x040fe20003f46070 */
[----:B------:R-:W-:Y:S01]  /*55f0*/  BSSY B1, `(.L_x_101) ;  /* 0x000006a000017945 */ /* 0x000fe20003800000 */
[----:B------:R-:W-:Y:S01]  /*5600*/  IMAD.MOV.U32 R17, RZ, RZ, -0x1 ;  /* 0xffffffffff117424 */ /* 0x000fe200078e00ff */
[----:B------:R-:W-:Y:S02]  /*5610*/  ISETP.GT.U32.AND P0, PT, R15, 0xc, PT ;  /* 0x0000000c0f00780c */ /* 0x000fe40003f04070 */
[----:B------:R-:W-:Y:S02]  /*5620*/  PRMT R16, RZ, 0x7610, R16 ;  /* 0x00007610ff107816 */ /* 0x000fe40000000010 */
[----:B------:R-:W-:-:S03]  /*5630*/  ISETP.LT.U32.AND P0, PT, R10, 0xd, P0 ;  /* 0x0000000d0a00780c */ /* 0x000fc60000701070 */
[----:B------:R-:W0:Y:S01]  /*5640*/  @P1 S2R R7, SR_CgaCtaId ;  /* 0x0000000000071919 */ /* 0x000e220000008800 */
[----:B------:R-:W-:-:S04]  /*5650*/  @P1 MOV R6, 0x400 ;  /* 0x0000040000061802 */ /* 0x000fc80000000f00 */
[----:B0-----:R-:W-:Y:S01]  /*5660*/  @P1 LEA R8, R7, R6, 0x18 ;  /* 0x0000000607081211 */ /* 0x001fe200078ec0ff */
[----:B------:R-:W-:Y:S01]  /*5670*/  IMAD.WIDE.U32 R6, R15, 0x4ec4ec4f, RZ ;  /* 0x4ec4ec4f0f067825 */ /* 0x000fe200078e00ff */
[----:B------:R-:W-:Y:S02]  /*5680*/  SEL R6, RZ, 0x1, !P0 ;  /* 0x00000001ff067807 */ /* 0x000fe40004000000 */
[----:B------:R0:W-:Y:S01]  /*5690*/  @P1 SYNCS.ARRIVE.TRANS64.A1T0 RZ, [R8+URZ+0xe8], RZ ;  /* 0x0000e8ff08ff19a7 */ /* 0x0001e2000810003f */
[----:B------:R-:W-:Y:S02]  /*56a0*/  IADD3 R4, P1, R4, UR30, RZ ;  /* 0x0000001e04047c10 */ /* 0x000fe4000ff3e0ff */
[----:B------:R-:W-:Y:S01]  /*56b0*/  LOP3.LUT R3, R3, R6, RZ, 0x3c, !PT ;  /* 0x0000000603037212 */ /* 0x000fe200078e3cff */
[----:B------:R-:W-:Y:S01]  /*56c0*/  IMAD.MOV.U32 R6, RZ, RZ, -0x1 ;  /* 0xffffffffff067424 */ /* 0x000fe200078e00ff */
[----:B------:R-:W-:Y:S02]  /*56d0*/  IADD3.X R5, R5, UR13, RZ, P1, !PT ;  /* 0x0000000d05057c10 */ /* 0x000fe40008ffe4ff */
[----:B------:R-:W-:-:S02]  /*56e0*/  ISETP.GE.U32.AND P0, PT, R4, UR6, PT ;  /* 0x0000000604007c0c */ /* 0x000fc4000bf06070 */
[----:B0-----:R-:W-:Y:S01]  /*56f0*/  SHF.R.U32.HI R8, RZ, 0x2, R7 ;  /* 0x00000002ff087819 */ /* 0x001fe20000011607 */
[----:B------:R-:W-:Y:S01]  /*5700*/  IMAD.MOV.U32 R7, RZ, RZ, -0x1 ;  /* 0xffffffffff077424 */ /* 0x000fe200078e00ff */
[----:B------:R-:W-:Y:S02]  /*5710*/  ISETP.GE.U32.AND.EX P0, PT, R5, UR7, PT, P0 ;  /* 0x0000000705007c0c */ /* 0x000fe4000bf06100 */
[--C-:B------:R-:W-:Y:S01]  /*5720*/  @P2 LOP3.LUT R3, R3, 0x1, R8.reuse, 0x78, !PT ;  /* 0x0000000103032812 */ /* 0x100fe200078e7808 */
[----:B------:R-:W-:Y:S01]  /*5730*/  IMAD R15, R8, -0xd, R15 ;  /* 0xfffffff3080f7824 */ /* 0x000fe200078e020f */
[----:B------:R-:W-:-:S09]  /*5740*/  PRMT R8, RZ, 0x7610, R8 ;  /* 0x00007610ff087816 */ /* 0x000fd20000000008 */
[----:B------:R-:W-:Y:S05]  /*5750*/  @P0 BRA `(.L_x_102) ;  /* 0x00000004004c0947 */ /* 0x000fea0003800000 */
[----:B------:R-:W0:Y:S01]  /*5760*/  S2R R18, SR_CTAID.X ;  /* 0x0000000000127919 */ /* 0x000e220000002500 */
[----:B------:R-:W-:Y:S01]  /*5770*/  ULDC.64 UR6, c[0x0][0x728] ;  /* 0x0001ca0000067ab9 */ /* 0x000fe20000000a00 */
[----:B------:R-:W-:Y:S01]  /*5780*/  ULDC UR9, c[0x0][0x730] ;  /* 0x0001cc0000097ab9 */ /* 0x000fe20000000800 */
[----:B------:R-:W-:Y:S01]  /*5790*/  ISETP.NE.U32.AND P0, PT, RZ, UR6, PT ;  /* 0x00000006ff007c0c */ /* 0x000fe2000bf05070 */
[----:B------:R-:W1:Y:S01]  /*57a0*/  S2R R19, SR_CTAID.Y ;  /* 0x0000000000137919 */ /* 0x000e620000002600 */
[----:B------:R-:W-:Y:S01]  /*57b0*/  ULDC UR10, c[0x0][0x150] ;  /* 0x00005400000a7ab9 */ /* 0x000fe20000000800 */
[----:B------:R-:W-:Y:S01]  /*57c0*/  IMAD.MOV.U32 R6, RZ, RZ, R4 ;  /* 0x000000ffff067224 */ /* 0x000fe200078e0004 */
[----:B------:R-:W-:Y:S01]  /*57d0*/  ISETP.NE.AND.EX P0, PT, RZ, UR7, PT, P0 ;  /* 0x00000007ff007c0c */ /* 0x000fe2000bf05300 */
[----:B------:R-:W-:Y:S01]  /*57e0*/  IMAD.MOV.U32 R7, RZ, RZ, R5 ;  /* 0x000000ffff077224 */ /* 0x000fe200078e0005 */
[----:B0-----:R-:W-:-:S11]  /*57f0*/  I2FP.F32.U32 R20, R18 ;  /* 0x0000001200147245 */ /* 0x001fd60000201000 */
[----:B------:R-:W-:Y:S05]  /*5800*/  @!P0 BRA `(.L_x_103) ;  /* 0x0000000000288947 */ /* 0x000fea0003800000 */
[----:B------:R-:W-:Y:S02]  /*5810*/  ULDC UR8, c[0x0][0x734] ;  /* 0x0001cd0000087ab9 */ /* 0x000fe40000000800 */
[----:B------:R-:W-:-:S05]  /*5820*/  IADD3 R7, P0, R4, UR8, RZ ;  /* 0x0000000804077c10 */ /* 0x000fca000ff1e0ff */
[----:B------:R-:W-:-:S04]  /*5830*/  IMAD.X R17, RZ, RZ, R5, P0 ;  /* 0x000000ffff117224 */ /* 0x000fc800000e0605 */
[----:B------:R-:W-:-:S04]  /*5840*/  IMAD.WIDE.U32 R8, R17, UR6, RZ ;  /* 0x0000000611087c25 */ /* 0x000fc8000f8e00ff */
[----:B------:R-:W-:-:S04]  /*5850*/  IMAD.WIDE.U32 R8, P0, R7, UR7, R8 ;  /* 0x0000000707087c25 */ /* 0x000fc8000f800008 */
[----:B------:R-:W-:-:S04]  /*5860*/  IMAD.WIDE.U32 R6, R7, UR6, RZ ;  /* 0x0000000607067c25 */ /* 0x000fc8000f8e00ff */
[----:B------:R-:W-:Y:S01]  /*5870*/  IMAD.MOV.U32 R6, RZ, RZ, R9 ;  /* 0x000000ffff067224 */ /* 0x000fe200078e0009 */
[----:B------:R-:W-:Y:S01]  /*5880*/  IADD3 RZ, P1, R7, R8, RZ ;  /* 0x0000000807ff7210 */ /* 0x000fe20007f3e0ff */
[----:B------:R-:W-:-:S04]  /*5890*/  IMAD.X R7, RZ, RZ, RZ, P0 ;  /* 0x000000ffff077224 */ /* 0x000fc800000e06ff */
[----:B------:R-:W-:-:S08]  /*58a0*/  IMAD.WIDE.U32.X R6, R17, UR7, R6, P1 ;  /* 0x0000000711067c25 */ /* 0x000fd000088e0406 */
.L_x_103:
[--C-:B------:R-:W-:Y:S01]  /*58b0*/  SHF.R.U64 R17, R6, UR9, R7.reuse ;  /* 0x0000000906117c19 */ /* 0x100fe20008001207 */
[----:B------:R-:W-:Y:S01]  /*58c0*/  FMUL R20, R20, UR10 ;  /* 0x0000000a14147c20 */ /* 0x000fe20008400000 */
[----:B------:R-:W0:Y:S01]  /*58d0*/  LDC R21, c[0x0][0x144] ;  /* 0x00005100ff157b82 */ /* 0x000e220000000800 */
[----:B-1----:R-:W-:Y:S01]  /*58e0*/  I2FP.F32.U32 R8, R19 ;  /* 0x0000001300087245 */ /* 0x002fe20000201000 */
[----:B------:R-:W-:Y:S01]  /*58f0*/  ULDC UR8, c[0x0][0x154] ;  /* 0x0000550000087ab9 */ /* 0x000fe20000000800 */
[----:B------:R-:W-:Y:S01]  /*5900*/  SHF.R.U32.HI R6, RZ, UR9, R7 ;  /* 0x00000009ff067c19 */ /* 0x000fe20008011607 */
[----:B------:R-:W-:Y:S01]  /*5910*/  ULDC.64 UR6, c[0x0][0x720] ;  /* 0x0001c80000067ab9 */ /* 0x000fe20000000a00 */
[----:B------:R-:W-:Y:S01]  /*5920*/  IADD3 R7, P0, RZ, -R17, RZ ;  /* 0x80000011ff077210 */ /* 0x000fe20007f1e0ff */
[----:B------:R-:W1:Y:S01]  /*5930*/  F2I.U32.TRUNC.NTZ R20, R20 ;  /* 0x0000001400147305 */ /* 0x000e62000020f000 */
[----:B------:R-:W-:Y:S01]  /*5940*/  FMUL R8, R8, UR8 ;  /* 0x0000000808087c20 */ /* 0x000fe20008400000 */
[----:B------:R-:W2:Y:S01]  /*5950*/  LDC R22, c[0x0][0x148] ;  /* 0x00005200ff167b82 */ /* 0x000ea20000000800 */
[----:B------:R-:W-:Y:S01]  /*5960*/  ULDC.64 UR8, c[0x0][0x740] ;  /* 0x0001d00000087ab9 */ /* 0x000fe20000000a00 */
[----:B------:R-:W-:Y:S01]  /*5970*/  IMAD.X R6, RZ, RZ, ~R6, P0 ;  /* 0x000000ffff067224 */ /* 0x000fe200000e0e06 */
[----:B------:R-:W-:-:S03]  /*5980*/  ISETP.NE.U32.AND P0, PT, RZ, UR8, PT ;  /* 0x00000008ff007c0c */ /* 0x000fc6000bf05070 */
[----:B------:R-:W-:Y:S01]  /*5990*/  IMAD R6, R6, UR6, RZ ;  /* 0x0000000606067c24 */ /* 0x000fe2000f8e02ff */
[----:B------:R-:W3:Y:S01]  /*59a0*/  F2I.U32.TRUNC.NTZ R8, R8 ;  /* 0x0000000800087305 */ /* 0x000ee2000020f000 */
[----:B------:R-:W-:Y:S02]  /*59b0*/  ISETP.NE.AND.EX P0, PT, RZ, UR9, PT, P0 ;  /* 0x00000009ff007c0c */ /* 0x000fe4000bf05300 */
[C---:B------:R-:W-:Y:S02]  /*59c0*/  IMAD R9, R7.reuse, UR7, R6 ;  /* 0x0000000707097c24 */ /* 0x040fe4000f8e0206 */
[----:B------:R-:W-:Y:S01]  /*59d0*/  IMAD.WIDE.U32 R6, R7, UR6, R4 ;  /* 0x0000000607067c25 */ /* 0x000fe2000f8e0004 */
[----:B------:R-:W-:-:S03]  /*59e0*/  ULDC UR6, c[0x0][0x718] ;  /* 0x0001c60000067ab9 */ /* 0x000fc60000000800 */
[----:B-1----:R-:W-:Y:S02]  /*59f0*/  IMAD.MOV R20, RZ, RZ, -R20 ;  /* 0x000000ffff147224 */ /* 0x002fe400078e0a14 */
[----:B------:R-:W-:Y:S02]  /*5a00*/  IMAD.IADD R7, R7, 0x1, R9 ;  /* 0x0000000107077824 */ /* 0x000fe400078e0209 */
[----:B0-----:R-:W-:-:S03]  /*5a10*/  IMAD R18, R21, R20, R18 ;  /* 0x0000001415127224 */ /* 0x001fc600078e0212 */
[--C-:B------:R-:W-:Y:S01]  /*5a20*/  SHF.R.U64 R20, R6, UR6, R7.reuse ;  /* 0x0000000606147c19 */ /* 0x100fe20008001207 */
[----:B---3--:R-:W-:Y:S01]  /*5a30*/  IMAD.MOV R6, RZ, RZ, -R8 ;  /* 0x000000ffff067224 */ /* 0x008fe200078e0a08 */
[----:B------:R-:W-:Y:S01]  /*5a40*/  SHF.R.U32.HI R7, RZ, UR6, R7 ;  /* 0x00000006ff077c19 */ /* 0x000fe20008011607 */
[----:B------:R-:W-:Y:S02]  /*5a50*/  ULDC UR6, c[0x0][0x708] ;  /* 0x0001c20000067ab9 */ /* 0x000fe40000000800 */
[----:B--2---:R-:W-:Y:S01]  /*5a60*/  @P3 IMAD R18, R22, R6, R19 ;  /* 0x0000000616123224 */ /* 0x004fe200078e0213 */
[--C-:B------:R-:W-:Y:S02]  /*5a70*/  SHF.R.U64 R22, R20, UR6, R7.reuse ;  /* 0x0000000614167c19 */ /* 0x100fe40008001207 */
[----:B------:R-:W-:Y:S01]  /*5a80*/  SHF.R.U32.HI R7, RZ, UR6, R7 ;  /* 0x00000006ff077c19 */ /* 0x000fe20008011607 */
[----:B------:R-:W-:-:S03]  /*5a90*/  ULDC UR6, c[0x0][0x758] ;  /* 0x0001d60000067ab9 */ /* 0x000fc60000000800 */
[--C-:B------:R-:W-:Y:S02]  /*5aa0*/  SHF.R.U64 R19, R22, UR6, R7.reuse ;  /* 0x0000000616137c19 */ /* 0x100fe40008001207 */
[----:B------:R-:W-:-:S03]  /*5ab0*/  SHF.R.U32.HI R21, RZ, UR6, R7 ;  /* 0x00000006ff157c19 */ /* 0x000fc60008011607 */
[----:B------:R-:W-:Y:S02]  /*5ac0*/  IMAD.MOV.U32 R8, RZ, RZ, R19 ;  /* 0x000000ffff087224 */ /* 0x000fe400078e0013 */
[----:B------:R-:W-:Y:S01]  /*5ad0*/  IMAD.MOV.U32 R7, RZ, RZ, R21 ;  /* 0x000000ffff077224 */ /* 0x000fe200078e0015 */
[----:B------:R-:W-:Y:S06]  /*5ae0*/  @!P0 BRA `(.L_x_104) ;  /* 0x00000000002c8947 */ /* 0x000fec0003800000 */
        /* <DEDUP_REMOVED lines=9> */
[----:B------:R-:W-:-:S04]  /*5b80*/  IMAD.WIDE.U32.X R6, R21, UR9, R6, P1 ;  /* 0x0000000915067c25 */ /* 0x000fc800088e0406 */
[----:B------:R-:W-:-:S07]  /*5b90*/  IMAD.MOV.U32 R8, RZ, RZ, R6 ;  /* 0x000000ffff087224 */ /* 0x000fce00078e0006 */
.L_x_104:
[----:B------:R-:W-:Y:S01]  /*5ba0*/  ULDC UR6, c[0x0][0x748] ;  /* 0x0001d20000067ab9 */ /* 0x000fe20000000800 */
[----:B------:R-:W-:Y:S01]  /*5bb0*/  LOP3.LUT R6, R22, UR21, RZ, 0xc0, !PT ;  /* 0x0000001516067c12 */ /* 0x000fe2000f8ec0ff */
[----:B------:R-:W-:Y:S01]  /*5bc0*/  ULDC UR7, c[0x0][0x710] ;  /* 0x0001c40000077ab9 */ /* 0x000fe20000000800 */
[----:B------:R-:W-:Y:S01]  /*5bd0*/  SHF.R.U64 R7, R8, UR6, R7 ;  /* 0x0000000608077c19 */ /* 0x000fe20008001207 */
[----:B------:R-:W-:Y:S01]  /*5be0*/  ULDC UR6, c[0x0][0x738] ;  /* 0x0001ce0000067ab9 */ /* 0x000fe20000000800 */
[----:B------:R-:W-:-:S03]  /*5bf0*/  LOP3.LUT R20, R20, UR4, RZ, 0xc0, !PT ;  /* 0x0000000414147c12 */ /* 0x000fc6000f8ec0ff */
[----:B------:R-:W-:Y:S02]  /*5c00*/  IMAD.MOV R8, RZ, RZ, -R7 ;  /* 0x000000ffff087224 */ /* 0x000fe400078e0a07 */
[----:B------:R-:W-:Y:S02]  /*5c10*/  IMAD R7, R7, UR5, R6 ;  /* 0x0000000507077c24 */ /* 0x000fe4000f8e0206 */
[----:B------:R-:W-:Y:S01]  /*5c20*/  IMAD R19, R8, UR6, R19 ;  /* 0x0000000608137c24 */ /* 0x000fe2000f8e0213 */
[----:B------:R-:W-:Y:S01]  /*5c30*/  ULDC UR6, c[0x0][0x700] ;  /* 0x0001c00000067ab9 */ /* 0x000fe20000000800 */
[----:B------:R-:W-:Y:S02]  /*5c40*/  IMAD R18, R7, UR7, R18 ;  /* 0x0000000707127c24 */ /* 0x000fe4000f8e0212 */
[----:B------:R-:W-:Y:S02]  /*5c50*/  IMAD R19, R19, UR6, R20 ;  /* 0x0000000613137c24 */ /* 0x000fe4000f8e0214 */
[----:B------:R-:W-:-:S03]  /*5c60*/  IMAD.MOV.U32 R8, RZ, RZ, 0x1 ;  /* 0x00000001ff087424 */ /* 0x000fc600078e00ff */
[----:B------:R-:W-:Y:S02]  /*5c70*/  SEL R6, R19, R18, !P3 ;  /* 0x0000001213067207 */ /* 0x000fe40005800000 */
[----:B------:R-:W-:-:S07]  /*5c80*/  SEL R7, R18, R19, !P3 ;  /* 0x0000001312077207 */ /* 0x000fce0005800000 */
.L_x_102:
[----:B------:R-:W-:Y:S05]  /*5c90*/  BSYNC B1 ;  /* 0x0000000000017941 */ /* 0x000fea0003800000 */
.L_x_101:
[----:B------:R-:W-:-:S13]  /*5ca0*/  LOP3.LUT P0, RZ, R8, 0xff, RZ, 0xc0, !PT ;  /* 0x000000ff08ff7812 */ /* 0x000fda000780c0ff */
[----:B------:R-:W-:Y:S05]  /*5cb0*/  @P0 BRA `(.L_x_105) ;  /* 0xfffffff400140947 */ /* 0x000fea000383ffff */
[----:B------:R-:W-:Y:S05]  /*5cc0*/  BSYNC B0 ;  /* 0x0000000000007941 */ /* 0x000fea0003800000 */
.L_x_94:
[----:B------:R-:W-:-:S03]  /*5cd0*/  UMOV UR6, 0xffffffff ;  /* 0xffffffff00067882 */ /* 0x000fc60000000000 */
[----:B------:R-:W-:Y:S05]  /*5ce0*/  BRA.DIV UR6, `(.L_x_106) ;  /* 0x0000000a06487947 */ /* 0x000fea000b800000 */
[----:B------:R-:W-:-:S13]  /*5cf0*/  ELECT P0, URZ, PT ;  /* 0x00000000003f782f */ /* 0x000fda0003800000 */
.L_x_129:
[----:B------:R-:W-:Y:S04]  /*5d00*/  BSSY B0, `(.L_x_107) ;  /* 0x000007c000007945 */ /* 0x000fe80003800000 */
[----:B------:R-:W-:Y:S05]  /*5d10*/  @!P0 BRA `(.L_x_108) ;  /* 0x0000000400e88947 */ /* 0x000fea0003800000 */
[----:B------:R-:W-:-:S04]  /*5d20*/  LOP3.LUT R2, R2, 0x2, RZ, 0xfc, !PT ;  /* 0x0000000202027812 */ /* 0x000fc800078efcff */
[----:B------:R-:W-:-:S13]  /*5d30*/  ISETP.NE.AND P0, PT, R2, 0x3, PT ;  /* 0x000000030200780c */ /* 0x000fda0003f05270 */
[----:B------:R-:W-:Y:S05]  /*5d40*/  @!P0 BRA `(.L_x_109) ;  /* 0x0000000000048947 */ /* 0x000fea0003800000 */
[----:B------:R-:W-:Y:S01]  /*5d50*/  BPT.TRAP 0x1 ;  /* 0x000000040000795c */ /* 0x000fe20000300000 */
.L_x_109:
[----:B------:R-:W0:Y:S01]  /*5d60*/  S2R R5, SR_CgaCtaId ;  /* 0x0000000000057919 */ /* 0x000e220000008800 */
[----:B------:R-:W-:Y:S02]  /*5d70*/  MOV R0, 0x400 ;  /* 0x0000040000007802 */ /* 0x000fe40000000f00 */
[----:B------:R-:W-:Y:S02]  /*5d80*/  SHF.L.U32 R4, R3, 0x1f, RZ ;  /* 0x0000001f03047819 */ /* 0x000fe400000006ff */
[----:B0-----:R-:W-:-:S05]  /*5d90*/  LEA R0, R5, R0, 0x18 ;  /* 0x0000000005007211 */ /* 0x001fca00078ec0ff */
[----:B------:R-:W-:-:S04]  /*5da0*/  VIADD R0, R0, 0x68 ;  /* 0x0000006800007836 */ /* 0x000fc80000000000 */
[C---:B------:R-:W-:Y:S02]  /*5db0*/  IMAD R7, R15.reuse, 0x8, R0 ;  /* 0x000000080f077824 */ /* 0x040fe400078e0200 */
[----:B------:R-:W-:Y:S02]  /*5dc0*/  VIADD R15, R15, 0x1 ;  /* 0x000000010f0f7836 */ /* 0x000fe40000000000 */
[----:B------:R-:W0:Y:S03]  /*5dd0*/  SYNCS.PHASECHK.TRANS64.TRYWAIT P0, [R7+URZ], R4 ;  /* 0x00000004070075a7 */ /* 0x000e26000800017f */
[----:B------:R-:W-:-:S04]  /*5de0*/  ISETP.NE.AND P1, PT, R15, 0xd, PT ;  /* 0x0000000d0f00780c */ /* 0x000fc80003f25270 */
[----:B------:R-:W-:Y:S02]  /*5df0*/  SEL R2, RZ, 0x1, P1 ;  /* 0x00000001ff027807 */ /* 0x000fe40000800000 */
[----:B------:R-:W-:Y:S02]  /*5e00*/  SEL R15, R15, RZ, P1 ;  /* 0x000000ff0f0f7207 */ /* 0x000fe40000800000 */
[----:B------:R-:W-:-:S03]  /*5e10*/  LOP3.LUT R6, R3, R2, RZ, 0x3c, !PT ;  /* 0x0000000203067212 */ /* 0x000fc600078e3cff */
[----:B------:R-:W-:Y:S01]  /*5e20*/  IMAD R8, R15, 0x8, R0 ;  /* 0x000000080f087824 */ /* 0x000fe200078e0200 */
[----:B------:R-:W-:Y:S01]  /*5e30*/  SHF.L.U32 R5, R6, 0x1f, RZ ;  /* 0x0000001f06057819 */ /* 0x000fe200000006ff */
[----:B0-----:R-:W-:Y:S06]  /*5e40*/  @!P0 BRA `(.L_x_110) ;  /* 0x0000000800108947 */ /* 0x001fec0003800000 */
.L_x_130:
[----:B------:R-:W1:Y:S01]  /*5e50*/  SYNCS.PHASECHK.TRANS64.TRYWAIT P0, [R8+URZ], R5 ;  /* 0x00000005080075a7 */ /* 0x000e62000800017f */
[----:B------:R-:W-:-:S05]  /*5e60*/  VIADD R2, R15, 0x1 ;  /* 0x000000010f027836 */ /* 0x000fca0000000000 */
[----:B------:R-:W-:-:S04]  /*5e70*/  ISETP.NE.AND P1, PT, R2, 0xd, PT ;  /* 0x0000000d0200780c */ /* 0x000fc80003f25270 */
[----:B------:R-:W-:Y:S02]  /*5e80*/  SEL R3, RZ, 0x1, P1 ;  /* 0x00000001ff037807 */ /* 0x000fe40000800000 */
[----:B0-----:R-:W-:Y:S02]  /*5e90*/  SEL R7, R2, RZ, P1 ;  /* 0x000000ff02077207 */ /* 0x001fe40000800000 */
[----:B------:R-:W-:-:S03]  /*5ea0*/  LOP3.LUT R6, R6, R3, RZ, 0x3c, !PT ;  /* 0x0000000306067212 */ /* 0x000fc600078e3cff */
[----:B------:R-:W-:Y:S01]  /*5eb0*/  IMAD R9, R7, 0x8, R0 ;  /* 0x0000000807097824 */ /* 0x000fe200078e0200 */
[----:B------:R-:W-:Y:S01]  /*5ec0*/  SHF.L.U32 R4, R6, 0x1f, RZ ;  /* 0x0000001f06047819 */ /* 0x000fe200000006ff */
[----:B-1----:R-:W-:Y:S06]  /*5ed0*/  @!P0 BRA `(.L_x_111) ;  /* 0x0000000800008947 */ /* 0x002fec0003800000 */
.L_x_131:
[----:B------:R-:W1:Y:S01]  /*5ee0*/  SYNCS.PHASECHK.TRANS64.TRYWAIT P0, [R9+URZ], R4 ;  /* 0x00000004090075a7 */ /* 0x000e62000800017f */
[----:B------:R-:W-:-:S05]  /*5ef0*/  VIADD R2, R7, 0x1 ;  /* 0x0000000107027836 */ /* 0x000fca0000000000 */
[----:B------:R-:W-:-:S04]  /*5f00*/  ISETP.NE.AND P1, PT, R2, 0xd, PT ;  /* 0x0000000d0200780c */ /* 0x000fc80003f25270 */
[----:B------:R-:W-:Y:S02]  /*5f10*/  SEL R3, RZ, 0x1, P1 ;  /* 0x00000001ff037807 */ /* 0x000fe40000800000 */
[----:B------:R-:W-:Y:S02]  /*5f20*/  SEL R7, R2, RZ, P1 ;  /* 0x000000ff02077207 */ /* 0x000fe40000800000 */
[----:B------:R-:W-:-:S03]  /*5f30*/  LOP3.LUT R6, R6, R3, RZ, 0x3c, !PT ;  /* 0x0000000306067212 */ /* 0x000fc600078e3cff */
[----:B0-----:R-:W-:Y:S01]  /*5f40*/  IMAD R8, R7, 0x8, R0 ;  /* 0x0000000807087824 */ /* 0x001fe200078e0200 */
[----:B------:R-:W-:Y:S01]  /*5f50*/  SHF.L.U32 R5, R6, 0x1f, RZ ;  /* 0x0000001f06057819 */ /* 0x000fe200000006ff */
[----:B-1----:R-:W-:Y:S06]  /*5f60*/  @!P0 BRA `(.L_x_112) ;  /* 0x0000000400f08947 */ /* 0x002fec0003800000 */
.L_x_132:
        /* <DEDUP_REMOVED lines=9> */
.L_x_133:
        /* <DEDUP_REMOVED lines=9> */
.L_x_134:
        /* <DEDUP_REMOVED lines=9> */
.L_x_135:
        /* <DEDUP_REMOVED lines=9> */
.L_x_136:
        /* <DEDUP_REMOVED lines=9> */
.L_x_137:
        /* <DEDUP_REMOVED lines=9> */
.L_x_138:
        /* <DEDUP_REMOVED lines=9> */
.L_x_139:
[----:B------:R-:W1:Y:S01]  /*6360*/  SYNCS.PHASECHK.TRANS64.TRYWAIT P0, [R9+URZ], R4 ;  /* 0x00000004090075a7 */ /* 0x000e62000800017f */
[----:B------:R-:W-:-:S05]  /*6370*/  VIADD R2, R7, 0x1 ;  /* 0x0000000107027836 */ /* 0x000fca0000000000 */
[----:B------:R-:W-:-:S04]  /*6380*/  ISETP.NE.AND P1, PT, R2, 0xd, PT ;  /* 0x0000000d0200780c */ /* 0x000fc80003f25270 */
[----:B------:R-:W-:Y:S02]  /*6390*/  SEL R3, RZ, 0x1, P1 ;  /* 0x00000001ff037807 */ /* 0x000fe40000800000 */
[----:B------:R-:W-:Y:S02]  /*63a0*/  SEL R7, R2, RZ, P1 ;  /* 0x000000ff02077207 */ /* 0x000fe40000800000 */
[----:B------:R-:W-:-:S03]  /*63b0*/  LOP3.LUT R11, R6, R3, RZ, 0x3c, !PT ;  /* 0x00000003060b7212 */ /* 0x000fc600078e3cff */
[----:B------:R-:W-:Y:S01]  /*63c0*/  IMAD R6, R7, 0x8, R0 ;  /* 0x0000000807067824 */ /* 0x000fe200078e0200 */
[----:B0-----:R-:W-:Y:S01]  /*63d0*/  SHF.L.U32 R5, R11, 0x1f, RZ ;  /* 0x0000001f0b057819 */ /* 0x001fe200000006ff */
[----:B-1----:R-:W-:Y:S06]  /*63e0*/  @!P0 BRA `(.L_x_120) ;  /* 0x0000000400708947 */ /* 0x002fec0003800000 */
.L_x_140:
[----:B------:R-:W1:Y:S01]  /*63f0*/  SYNCS.PHASECHK.TRANS64.TRYWAIT P0, [R6+URZ], R5 ;  /* 0x00000005060075a7 */ /* 0x000e62000800017f */
[----:B------:R-:W-:-:S05]  /*6400*/  VIADD R2, R7, 0x1 ;  /* 0x0000000107027836 */ /* 0x000fca0000000000 */
[----:B------:R-:W-:-:S04]  /*6410*/  ISETP.NE.AND P1, PT, R2, 0xd, PT ;  /* 0x0000000d0200780c */ /* 0x000fc80003f25270 */
[----:B0-----:R-:W-:Y:S02]  /*6420*/  SEL R4, RZ, 0x1, P1 ;  /* 0x00000001ff047807 */ /* 0x001fe40000800000 */
[----:B------:R-:W-:Y:S02]  /*6430*/  SEL R3, R2, RZ, P1 ;  /* 0x000000ff02037207 */ /* 0x000fe40000800000 */
[----:B------:R-:W-:Y:S01]  /*6440*/  LOP3.LUT R4, R11, R4, RZ, 0x3c, !PT ;  /* 0x000000040b047212 */ /* 0x000fe200078e3cff */
[----:B-1----:R-:W-:Y:S06]  /*6450*/  @!P0 BRA `(.L_x_121) ;  /* 0x0000000400688947 */ /* 0x002fec0003800000 */
.L_x_141:
[----:B------:R-:W-:Y:S01]  /*6460*/  IMAD R3, R3, 0x8, R0 ;  /* 0x0000000803037824 */ /* 0x000fe200078e0200 */
[----:B------:R-:W-:-:S07]  /*6470*/  SHF.L.U32 R0, R4, 0x1f, RZ ;  /* 0x0000001f04007819 */ /* 0x000fce00000006ff */
.L_x_122:
[----:B-1----:R1:W2:Y:S02]  /*6480*/  SYNCS.PHASECHK.TRANS64.TRYWAIT P0, [R3+URZ], R0 ;  /* 0x00000000030075a7 */ /* 0x0022a4000800017f */
[----:B--2---:R-:W-:Y:S05]  /*6490*/  @!P0 NANOSLEEP.SYNCS 0x989680 ;  /* 0x009896800000895d */ /* 0x004fea0003900000 */
[----:B------:R-:W2:Y:S02]  /*64a0*/  @!P0 SYNCS.PHASECHK.TRANS64 P0, [R3+URZ], R0 ;  /* 0x00000000030085a7 */ /* 0x000ea4000800007f */
[----:B--2---:R-:W-:Y:S05]  /*64b0*/  @!P0 BRA `(.L_x_122) ;  /* 0xfffffffc00f08947 */ /* 0x004fea000383ffff */
.L_x_108:
[----:B------:R-:W-:Y:S05]  /*64c0*/  BSYNC B0 ;  /* 0x0000000000007941 */ /* 0x000fea0003800000 */
.L_x_107:
[----:B------:R-:W-:Y:S05]  /*64d0*/  EXIT ;  /* 0x000000000000794d */ /* 0x000fea0003800000 */
.L_x_22:
[----:B-1----:R-:W-:-:S04]  /*64e0*/  IMAD.U32 R18, RZ, RZ, UR8 ;  /* 0x00000008ff127e24 */ /* 0x002fc8000f8e00ff */
[----:B------:R1:W4:Y:S03]  /*64f0*/  SYNCS.PHASECHK.TRANS64.TRYWAIT P0, [R18+URZ], R15 ;  /* 0x0000000f120075a7 */ /* 0x000326000800017f */
[----:B----4-:R-:W-:Y:S05]  /*6500*/  @!P0 NANOSLEEP.SYNCS 0x989680 ;  /* 0x009896800000895d */ /* 0x010fea0003900000 */
[----:B------:R-:W4:Y:S02]  /*6510*/  @!P0 SYNCS.PHASECHK.TRANS64 P0, [R18+URZ], R15 ;  /* 0x0000000f120085a7 */ /* 0x000f24000800007f */
[----:B----4-:R-:W-:Y:S05]  /*6520*/  @!P0 BRA `(.L_x_22) ;  /* 0xfffffffc00ec8947 */ /* 0x010fea000383ffff */
[----:B------:R-:W-:Y:S05]  /*6530*/  BRA `(.L_x_21) ;  /* 0xffffffb000747947 */ /* 0x000fea000383ffff */
.L_x_95:
[----:B------:R-:W-:Y:S01]  /*6540*/  BSSY B1, `(.L_x_123) ;  /* 0x0000006000017945 */ /* 0x000fe20003800000 */
[----:B------:R-:W-:-:S07]  /*6550*/  IMAD.MOV.U32 R8, RZ, RZ, -0x1 ;  /* 0xffffffffff087424 */ /* 0x000fce00078e00ff */
[----:B------:R-:W-:Y:S05]  /*6560*/  WARPSYNC.COLLECTIVE R8, `(.L_x_124) ;  /* 0x00000000080c7348 */ /* 0x000fea0003c00000 */
[----:B------:R-:W-:Y:S02]  /*6570*/  ELECT P0, UR62, PT ;  /* 0x00000000003e782f */ /* 0x000fe40003800000 */
[----:B------:R-:W-:Y:S01]  /*6580*/  MOV R8, UR62 ;  /* 0x0000003e00087c02 */ /* 0x000fe20008000f00 */
[----:B------:R-:W-:Y:S10]  /*6590*/  ENDCOLLECTIVE ;  /* 0x000000000000791b */ /* 0x000ff40003800000 */
.L_x_124:
[----:B------:R-:W-:Y:S05]  /*65a0*/  BSYNC B1 ;  /* 0x0000000000017941 */ /* 0x000fea0003800000 */
.L_x_123:
[----:B------:R-:W-:Y:S05]  /*65b0*/  BRA `(.L_x_125) ;  /* 0xffffffe800e07947 */ /* 0x000fea000383ffff */
.L_x_98:
[----:B0-----:R0:W1:Y:S02]  /*65c0*/  SYNCS.PHASECHK.TRANS64.TRYWAIT P0, [R21+URZ+0x68], R8 ;  /* 0x00006808150075a7 */ /* 0x001064000800017f */
[----:B-1----:R-:W-:Y:S05]  /*65d0*/  @!P0 NANOSLEEP.SYNCS 0x989680 ;  /* 0x009896800000895d */ /* 0x002fea0003900000 */
[----:B------:R-:W1:Y:S02]  /*65e0*/  @!P0 SYNCS.PHASECHK.TRANS64 P0, [R21+URZ+0x68], R8 ;  /* 0x00006808150085a7 */ /* 0x000e64000800007f */
[----:B-1----:R-:W-:Y:S05]  /*65f0*/  @!P0 BRA `(.L_x_98) ;  /* 0xfffffffc00f08947 */ /* 0x002fea000383ffff */
[----:B------:R-:W-:Y:S05]  /*6600*/  BRA `(.L_x_126) ;  /* 0xffffffec001c7947 */ /* 0x000fea000383ffff */
.L_x_106:
[----:B------:R-:W-:Y:S01]  /*6610*/  BSSY B0, `(.L_x_127) ;  /* 0x0000006000007945 */ /* 0x000fe20003800000 */
[----:B------:R-:W-:-:S07]  /*6620*/  IMAD.MOV.U32 R8, RZ, RZ, -0x1 ;  /* 0xffffffffff087424 */ /* 0x000fce00078e00ff */
[----:B------:R-:W-:Y:S05]  /*6630*/  WARPSYNC.COLLECTIVE R8, `(.L_x_128) ;  /* 0x00000000080c7348 */ /* 0x000fea0003c00000 */
[----:B------:R-:W-:Y:S02]  /*6640*/  ELECT P0, UR62, PT ;  /* 0x00000000003e782f */ /* 0x000fe40003800000 */
[----:B------:R-:W-:Y:S01]  /*6650*/  MOV R8, UR62 ;  /* 0x0000003e00087c02 */ /* 0x000fe20008000f00 */
[----:B------:R-:W-:Y:S10]  /*6660*/  ENDCOLLECTIVE ;  /* 0x000000000000791b */ /* 0x000ff40003800000 */
.L_x_128:
[----:B------:R-:W-:Y:S05]  /*6670*/  BSYNC B0 ;  /* 0x0000000000007941 */ /* 0x000fea0003800000 */
.L_x_127:
[----:B------:R-:W-:Y:S05]  /*6680*/  BRA `(.L_x_129) ;  /* 0xfffffff4009c7947 */ /* 0x000fea000383ffff */
.L_x_110:
[----:B0-----:R0:W1:Y:S02]  /*6690*/  SYNCS.PHASECHK.TRANS64.TRYWAIT P0, [R7+URZ], R4 ;  /* 0x00000004070075a7 */ /* 0x001064000800017f */
[----:B-1----:R-:W-:Y:S05]  /*66a0*/  @!P0 NANOSLEEP.SYNCS 0x989680 ;  /* 0x009896800000895d */ /* 0x002fea0003900000 */
[----:B------:R-:W1:Y:S02]  /*66b0*/  @!P0 SYNCS.PHASECHK.TRANS64 P0, [R7+URZ], R4 ;  /* 0x00000004070085a7 */ /* 0x000e64000800007f */
[----:B-1----:R-:W-:Y:S05]  /*66c0*/  @!P0 BRA `(.L_x_110) ;  /* 0xfffffffc00f08947 */ /* 0x002fea000383ffff */
[----:B------:R-:W-:Y:S05]  /*66d0*/  BRA `(.L_x_130) ;  /* 0xfffffff400dc7947 */ /* 0x000fea000383ffff */
.L_x_111:
[----:B0-----:R0:W1:Y:S02]  /*66e0*/  SYNCS.PHASECHK.TRANS64.TRYWAIT P0, [R8+URZ], R5 ;  /* 0x00000005080075a7 */ /* 0x001064000800017f */
[----:B-1----:R-:W-:Y:S05]  /*66f0*/  @!P0 NANOSLEEP.SYNCS 0x989680 ;  /* 0x009896800000895d */ /* 0x002fea0003900000 */
[----:B------:R-:W1:Y:S02]  /*6700*/  @!P0 SYNCS.PHASECHK.TRANS64 P0, [R8+URZ], R5 ;  /* 0x00000005080085a7 */ /* 0x000e64000800007f */
[----:B-1----:R-:W-:Y:S05]  /*6710*/  @!P0 BRA `(.L_x_111) ;  /* 0xfffffffc00f08947 */ /* 0x002fea000383ffff */
[----:B------:R-:W-:Y:S05]  /*6720*/  BRA `(.L_x_131) ;  /* 0xfffffff400ec7947 */ /* 0x000fea000383ffff */
.L_x_112:
[----:B0-----:R0:W1:Y:S02]  /*6730*/  SYNCS.PHASECHK.TRANS64.TRYWAIT P0, [R9+URZ], R4 ;  /* 0x00000004090075a7 */ /* 0x001064000800017f */
[----:B-1----:R-:W-:Y:S05]  /*6740*/  @!P0 NANOSLEEP.SYNCS 0x989680 ;  /* 0x009896800000895d */ /* 0x002fea0003900000 */
[----:B------:R-:W1:Y:S02]  /*6750*/  @!P0 SYNCS.PHASECHK.TRANS64 P0, [R9+URZ], R4 ;  /* 0x00000004090085a7 */ /* 0x000e64000800007f */
[----:B-1----:R-:W-:Y:S05]  /*6760*/  @!P0 BRA `(.L_x_112) ;  /* 0xfffffffc00f08947 */ /* 0x002fea000383ffff */
[----:B------:R-:W-:Y:S05]  /*6770*/  BRA `(.L_x_132) ;  /* 0xfffffff400fc7947 */ /* 0x000fea000383ffff */
.L_x_113:
[----:B0-----:R0:W1:Y:S02]  /*6780*/  SYNCS.PHASECHK.TRANS64.TRYWAIT P0, [R8+URZ], R5 ;  /* 0x00000005080075a7 */ /* 0x001064000800017f */
[----:B-1----:R-:W-:Y:S05]  /*6790*/  @!P0 NANOSLEEP.SYNCS 0x989680 ;  /* 0x009896800000895d */ /* 0x002fea0003900000 */
[----:B------:R-:W1:Y:S02]  /*67a0*/  @!P0 SYNCS.PHASECHK.TRANS64 P0, [R8+URZ], R5 ;  /* 0x00000005080085a7 */ /* 0x000e64000800007f */
[----:B-1----:R-:W-:Y:S05]  /*67b0*/  @!P0 BRA `(.L_x_113) ;  /* 0xfffffffc00f08947 */ /* 0x002fea000383ffff */
[----:B------:R-:W-:Y:S05]  /*67c0*/  BRA `(.L_x_133) ;  /* 0xfffffff8000c7947 */ /* 0x000fea000383ffff */
.L_x_114:
[----:B0-----:R0:W1:Y:S02]  /*67d0*/  SYNCS.PHASECHK.TRANS64.TRYWAIT P0, [R9+URZ], R4 ;  /* 0x00000004090075a7 */ /* 0x001064000800017f */
[----:B-1----:R-:W-:Y:S05]  /*67e0*/  @!P0 NANOSLEEP.SYNCS 0x989680 ;  /* 0x009896800000895d */ /* 0x002fea0003900000 */
[----:B------:R-:W1:Y:S02]  /*67f0*/  @!P0 SYNCS.PHASECHK.TRANS64 P0, [R9+URZ], R4 ;  /* 0x00000004090085a7 */ /* 0x000e64000800007f */
[----:B-1----:R-:W-:Y:S05]  /*6800*/  @!P0 BRA `(.L_x_114) ;  /* 0xfffffffc00f08947 */ /* 0x002fea000383ffff */
[----:B------:R-:W-:Y:S05]  /*6810*/  BRA `(.L_x_134) ;  /* 0xfffffff8001c7947 */ /* 0x000fea000383ffff */
.L_x_115:
[----:B0-----:R0:W1:Y:S02]  /*6820*/  SYNCS.PHASECHK.TRANS64.TRYWAIT P0, [R8+URZ], R5 ;  /* 0x00000005080075a7 */ /* 0x001064000800017f */
[----:B-1----:R-:W-:Y:S05]  /*6830*/  @!P0 NANOSLEEP.SYNCS 0x989680 ;  /* 0x009896800000895d */ /* 0x002fea0003900000 */
[----:B------:R-:W1:Y:S02]  /*6840*/  @!P0 SYNCS.PHASECHK.TRANS64 P0, [R8+URZ], R5 ;  /* 0x00000005080085a7 */ /* 0x000e64000800007f */
[----:B-1----:R-:W-:Y:S05]  /*6850*/  @!P0 BRA `(.L_x_115) ;  /* 0xfffffffc00f08947 */ /* 0x002fea000383ffff */
[----:B------:R-:W-:Y:S05]  /*6860*/  BRA `(.L_x_135) ;  /* 0xfffffff8002c7947 */ /* 0x000fea000383ffff */
.L_x_116:
[----:B0-----:R0:W1:Y:S02]  /*6870*/  SYNCS.PHASECHK.TRANS64.TRYWAIT P0, [R9+URZ], R4 ;  /* 0x00000004090075a7 */ /* 0x001064000800017f */
[----:B-1----:R-:W-:Y:S05]  /*6880*/  @!P0 NANOSLEEP.SYNCS 0x989680 ;  /* 0x009896800000895d */ /* 0x002fea0003900000 */
[----:B------:R-:W1:Y:S02]  /*6890*/  @!P0 SYNCS.PHASECHK.TRANS64 P0, [R9+URZ], R4 ;  /* 0x00000004090085a7 */ /* 0x000e64000800007f */
[----:B-1----:R-:W-:Y:S05]  /*68a0*/  @!P0 BRA `(.L_x_116) ;  /* 0xfffffffc00f08947 */ /* 0x002fea000383ffff */
[----:B------:R-:W-:Y:S05]  /*68b0*/  BRA `(.L_x_136) ;  /* 0xfffffff8003c7947 */ /* 0x000fea000383ffff */
.L_x_117:
[----:B0-----:R0:W1:Y:S02]  /*68c0*/  SYNCS.PHASECHK.TRANS64.TRYWAIT P0, [R8+URZ], R5 ;  /* 0x00000005080075a7 */ /* 0x001064000800017f */
[----:B-1----:R-:W-:Y:S05]  /*68d0*/  @!P0 NANOSLEEP.SYNCS 0x989680 ;  /* 0x009896800000895d */ /* 0x002fea0003900000 */
[----:B------:R-:W1:Y:S02]  /*68e0*/  @!P0 SYNCS.PHASECHK.TRANS64 P0, [R8+URZ], R5 ;  /* 0x00000005080085a7 */ /* 0x000e64000800007f */
[----:B-1----:R-:W-:Y:S05]  /*68f0*/  @!P0 BRA `(.L_x_117) ;  /* 0xfffffffc00f08947 */ /* 0x002fea000383ffff */
[----:B------:R-:W-:Y:S05]  /*6900*/  BRA `(.L_x_137) ;  /* 0xfffffff8004c7947 */ /* 0x000fea000383ffff */
.L_x_118:
[----:B0-----:R0:W1:Y:S02]  /*6910*/  SYNCS.PHASECHK.TRANS64.TRYWAIT P0, [R9+URZ], R4 ;  /* 0x00000004090075a7 */ /* 0x001064000800017f */
[----:B-1----:R-:W-:Y:S05]  /*6920*/  @!P0 NANOSLEEP.SYNCS 0x989680 ;  /* 0x009896800000895d */ /* 0x002fea0003900000 */
[----:B------:R-:W1:Y:S02]  /*6930*/  @!P0 SYNCS.PHASECHK.TRANS64 P0, [R9+URZ], R4 ;  /* 0x00000004090085a7 */ /* 0x000e64000800007f */
[----:B-1----:R-:W-:Y:S05]  /*6940*/  @!P0 BRA `(.L_x_118) ;  /* 0xfffffffc00f08947 */ /* 0x002fea000383ffff */
[----:B------:R-:W-:Y:S05]  /*6950*/  BRA `(.L_x_138) ;  /* 0xfffffff8005c7947 */ /* 0x000fea000383ffff */
.L_x_119:
[----:B0-----:R0:W1:Y:S02]  /*6960*/  SYNCS.PHASECHK.TRANS64.TRYWAIT P0, [R8+URZ], R5 ;  /* 0x00000005080075a7 */ /* 0x001064000800017f */
[----:B-1----:R-:W-:Y:S05]  /*6970*/  @!P0 NANOSLEEP.SYNCS 0x989680 ;  /* 0x009896800000895d */ /* 0x002fea0003900000 */
[----:B------:R-:W1:Y:S02]  /*6980*/  @!P0 SYNCS.PHASECHK.TRANS64 P0, [R8+URZ], R5 ;  /* 0x00000005080085a7 */ /* 0x000e64000800007f */
[----:B-1----:R-:W-:Y:S05]  /*6990*/  @!P0 BRA `(.L_x_119) ;  /* 0xfffffffc00f08947 */ /* 0x002fea000383ffff */
[----:B------:R-:W-:Y:S05]  /*69a0*/  BRA `(.L_x_139) ;  /* 0xfffffff8006c7947 */ /* 0x000fea000383ffff */
.L_x_120:
[----:B0-----:R0:W1:Y:S02]  /*69b0*/  SYNCS.PHASECHK.TRANS64.TRYWAIT P0, [R9+URZ], R4 ;  /* 0x00000004090075a7 */ /* 0x001064000800017f */
[----:B-1----:R-:W-:Y:S05]  /*69c0*/  @!P0 NANOSLEEP.SYNCS 0x989680 ;  /* 0x009896800000895d */ /* 0x002fea0003900000 */
[----:B------:R-:W1:Y:S02]  /*69d0*/  @!P0 SYNCS.PHASECHK.TRANS64 P0, [R9+URZ], R4 ;  /* 0x00000004090085a7 */ /* 0x000e64000800007f */
[----:B-1----:R-:W-:Y:S05]  /*69e0*/  @!P0 BRA `(.L_x_120) ;  /* 0xfffffffc00f08947 */ /* 0x002fea000383ffff */
[----:B------:R-:W-:Y:S05]  /*69f0*/  BRA `(.L_x_140) ;  /* 0xfffffff8007c7947 */ /* 0x000fea000383ffff */
.L_x_121:
[----:B0-----:R0:W1:Y:S02]  /*6a00*/  SYNCS.PHASECHK.TRANS64.TRYWAIT P0, [R6+URZ], R5 ;  /* 0x00000005060075a7 */ /* 0x001064000800017f */
[----:B-1----:R-:W-:Y:S05]  /*6a10*/  @!P0 NANOSLEEP.SYNCS 0x989680 ;  /* 0x009896800000895d */ /* 0x002fea0003900000 */
[----:B------:R-:W1:Y:S02]  /*6a20*/  @!P0 SYNCS.PHASECHK.TRANS64 P0, [R6+URZ], R5 ;  /* 0x00000005060085a7 */ /* 0x000e64000800007f */
[----:B-1----:R-:W-:Y:S05]  /*6a30*/  @!P0 BRA `(.L_x_121) ;  /* 0xfffffffc00f08947 */ /* 0x002fea000383ffff */
[----:B------:R-:W-:Y:S05]  /*6a40*/  BRA `(.L_x_141) ;  /* 0xfffffff800847947 */ /* 0x000fea000383ffff */
.L_x_142:
[----:B------:R-:W-:-:S00]  /*6a50*/  BRA `(.L_x_142) ;  /* 0xfffffffc00fc7947 */ /* 0x000fc0000383ffff */
[----:B------:R-:W-:-:S00]  /*6a60*/  NOP ;  /* 0x0000000000007918 */ /* 0x000fc00000000000 */
        /* <DEDUP_REMOVED lines=9> */
.L_x_143:


//--------------------- .nv.shared._ZN7cutlass13device_kernelINS_4gemm6kernel13GemmUniversalIN4cute5tupleIJiiiiEEENS1_10collective13CollectiveMmaINS1_40MainloopSm90TmaGmmaWarpSpecializedSparseILi13ENS5_IJNS4_1CILi2EEENSA_ILi1EEESC_EEENS1_35KernelTmaWarpSpecializedCooperativeEEENS5_IJNSA_ILi128EEENSA_ILi64EEESH_EEENS_10bfloat16_tENS5_IJNS4_6LayoutINS5_IJiNS5_IJSB_iEEEiEEENS5_IJlNS5_IJSC_SB_EEElEEEEENSK_INS5_IJNS5_IJNS5_IJNSA_ILi8EEESB_NSA_ILi4EEEEEEiEEENS5_IJNS5_IJNSA_ILi16EEESB_SB_EEEiEEEiEEENS5_IJNS5_IJNS5_IJSH_SU_NSA_ILi1024EEEEEENSA_ILi4096EEEEEENS5_IJNS5_IJSC_NSA_ILi512EEENSA_ILi32EEEEEElEEElEEEEEEEESJ_NS5_IJlSC_lEEENS4_8TiledMMAINS4_8MMA_AtomIJNS4_4SM904GMMA6SPARSE28GMMA_64x64x32_F32BF16BF16_SSILNS1D_5MajorE0ELS1G_0ELNS1D_7ScaleInE1ELS1H_1ELNS1D_9SparseSelE0EEEEEENSK_ISD_NS5_IJSC_NSA_ILi0EEES1L_EEEEENS5_IJNS4_10UnderscoreES1O_S1O_EEEEENS4_13SM90_TMA_LOADENS4_14ComposedLayoutINS4_7SwizzleILi2ELi4ELi3EEENS4_25smem_sparse_ptr_flag_bitsILi2ELi16EEENSK_INS5_IJNS5_IJSC_SQ_EEENS5_IJSB_S13_EEEEEENS5_IJNS5_IJS1L_SH_EEESN_EEEEEEEvNS4_8identityENS4_23SM90_TMA_LOAD_MULTICASTENS1S_INS1T_ILi3ELi4ELi3EEENS4_18smem_ptr_flag_bitsILi16EEENSK_INS5_IJSQ_SH_EEENS5_IJSH_SC_EEEEEEEvS24_EENS_8epilogue10collective6detail29Sm90TmaWarpSpecializedAdapterINS2F_15DefaultEpilogueIfNS5_IJSC_llEEES2J_NS2E_6thread17LinearCombinationIfLi1EffLNS2K_9ScaleType4KindE0ELNS_15FloatRoundStyleE2EfEENS1_15EpilogueDefaultEEEEEvvEEEEvNT_6ParamsE --------------------------
	.section	.nv.shared._ZN7cutlass13device_kernelINS_4gemm6kernel13GemmUniversalIN4cute5tupleIJiiiiEEENS1_10collective13CollectiveMmaINS1_40MainloopSm90TmaGmmaWarpSpecializedSparseILi13ENS5_IJNS4_1CILi2EEENSA_ILi1EEESC_EEENS1_35KernelTmaWarpSpecializedCooperativeEEENS5_IJNSA_ILi128EEENSA_ILi64EEESH_EEENS_10bfloat16_tENS5_IJNS4_6LayoutINS5_IJiNS5_IJSB_iEEEiEEENS5_IJlNS5_IJSC_SB_EEElEEEEENSK_INS5_IJNS5_IJNS5_IJNSA_ILi8EEESB_NSA_ILi4EEEEEEiEEENS5_IJNS5_IJNSA_ILi16EEESB_SB_EEEiEEEiEEENS5_IJNS5_IJNS5_IJSH_SU_NSA_ILi1024EEEEEENSA_ILi4096EEEEEENS5_IJNS5_IJSC_NSA_ILi512EEENSA_ILi32EEEEEElEEElEEEEEEEESJ_NS5_IJlSC_lEEENS4_8TiledMMAINS4_8MMA_AtomIJNS4_4SM904GMMA6SPARSE28GMMA_64x64x32_F32BF16BF16_SSILNS1D_5MajorE0ELS1G_0ELNS1D_7ScaleInE1ELS1H_1ELNS1D_9SparseSelE0EEEEEENSK_ISD_NS5_IJSC_NSA_ILi0EEES1L_EEEEENS5_IJNS4_10UnderscoreES1O_S1O_EEEEENS4_13SM90_TMA_LOADENS4_14ComposedLayoutINS4_7SwizzleILi2ELi4ELi3EEENS4_25smem_sparse_ptr_flag_bitsILi2ELi16EEENSK_INS5_IJNS5_IJSC_SQ_EEENS5_IJSB_S13_EEEEEENS5_IJNS5_IJS1L_SH_EEESN_EEEEEEEvNS4_8identityENS4_23SM90_TMA_LOAD_MULTICASTENS1S_INS1T_ILi3ELi4ELi3EEENS4_18smem_ptr_flag_bitsILi16EEENSK_INS5_IJSQ_SH_EEENS5_IJSH_SC_EEEEEEEvS24_EENS_8epilogue10collective6detail29Sm90TmaWarpSpecializedAdapterINS2F_15DefaultEpilogueIfNS5_IJSC_llEEES2J_NS2E_6thread17LinearCombinationIfLi1EffLNS2K_9ScaleType4KindE0ELNS_15FloatRoundStyleE2EfEENS1_15EpilogueDefaultEEEEEvvEEEEvNT_6ParamsE,"aw",@nobits
	.sectionflags	@""
	.align	16
	.zero		1024


//--------------------- .nv.shared.reserved.0     --------------------------
	.section	.nv.shared.reserved.0,"aw",@nobits
	.weak		__nv_reservedSMEM_offset_0_alias
	.size		__nv_reservedSMEM_offset_0_alias, 0, 0
	.other		__nv_reservedSMEM_offset_0_alias,@"STO_CUDA_RESERVED_SHARED STV_DEFAULT"
__nv_reservedSMEM_offset_0_alias:
	.zero		0


//--------------------- .nv.global                --------------------------
	.section	.nv.global,"aw",@nobits
.nv.global:
	.type		_ZN39_INTERNAL_8d9cfa34_4_k_cu_03fa97a9_28194cute1_E,@object
	.size		_ZN39_INTERNAL_8d9cfa34_4_k_cu_03fa97a9_28194cute1_E,(_ZN39_INTERNAL_8d9cfa34_4_k_cu_03fa97a9_28194cuda3std3__45__cpo6cbeginE - _ZN39_INTERNAL_8d9cfa34_4_k_cu_03fa97a9_28194cute1_E)
_ZN39_INTERNAL_8d9cfa34_4_k_cu_03fa97a9_28194cute1_E:
	.zero		1
	.type		_ZN39_INTERNAL_8d9cfa34_4_k_cu_03fa97a9_28194cuda3std3__45__cpo6cbeginE,@object
	.size		_ZN39_INTERNAL_8d9cfa34_4_k_cu_03fa97a9_28194cuda3std3__45__cpo6cbeginE,(_ZN39_INTERNAL_8d9cfa34_4_k_cu_03fa97a9_28194cuda3std3__48in_placeE - _ZN39_INTERNAL_8d9cfa34_4_k_cu_03fa97a9_28194cuda3std3__45__cpo6cbeginE)
_ZN39_INTERNAL_8d9cfa34_4_k_cu_03fa97a9_28194cuda3std3__45__cpo6cbeginE:
	.zero		1
	.type		_ZN39_INTERNAL_8d9cfa34_4_k_cu_03fa97a9_28194cuda3std3__48in_placeE,@object
	.size		_ZN39_INTERNAL_8d9cfa34_4_k_cu_03fa97a9_28194cuda3std3__48in_placeE,(_ZN39_INTERNAL_8d9cfa34_4_k_cu_03fa97a9_28194cuda3std6ranges3__45__cpo9iter_moveE - _ZN39_INTERNAL_8d9cfa34_4_k_cu_03fa97a9_28194cuda3std3__48in_placeE)
_ZN39_INTERNAL_8d9cfa34_4_k_cu_03fa97a9_28194cuda3std3__48in_placeE:
	.zero		1
	.type		_ZN39_INTERNAL_8d9cfa34_4_k_cu_03fa97a9_28194cuda3std6ranges3__45__cpo9iter_moveE,@object
	.size		_ZN39_INTERNAL_8d9cfa34_4_k_cu_03fa97a9_28194cuda3std6ranges3__45__cpo9iter_moveE,(_ZN39_INTERNAL_8d9cfa34_4_k_cu_03fa97a9_28194cuda3std3__45__cpo5beginE - _ZN39_INTERNAL_8d9cfa34_4_k_cu_03fa97a9_28194cuda3std6ranges3__45__cpo9iter_moveE)
_ZN39_INTERNAL_8d9cfa34_4_k_cu_03fa97a9_28194cuda3std6ranges3__45__cpo9iter_moveE:
	.zero		1
	.type		_ZN39_INTERNAL_8d9cfa34_4_k_cu_03fa97a9_28194cuda3std3__45__cpo5beginE,@object
	.size		_ZN39_INTERNAL_8d9cfa34_4_k_cu_03fa97a9_28194cuda3std3__45__cpo5beginE,(_ZN39_INTERNAL_8d9cfa34_4_k_cu_03fa97a9_28194cuda3std3__441_GLOBAL__N__8d9cfa34_4_k_cu_03fa97a9_28196ignoreE - _ZN39_INTERNAL_8d9cfa34_4_k_cu_03fa97a9_28194cuda3std3__45__cpo5beginE)
_ZN39_INTERNAL_8d9cfa34_4_k_cu_03fa97a9_28194cuda3std3__45__cpo5beginE:
	.zero		1
	.type		_ZN39_INTERNAL_8d9cfa34_4_k_cu_03fa97a9_28194cuda3std3__441_GLOBAL__N__8d9cfa34_4_k_cu_03fa97a9_28196ignoreE,@object
	.size		_ZN39_INTERNAL_8d9cfa34_4_k_cu_03fa97a9_28194cuda3std3__441_GLOBAL__N__8d9cfa34_4_k_cu_03fa97a9_28196ignoreE,(_ZN39_INTERNAL_8d9cfa34_4_k_cu_03fa97a9_28194cute7productE - _ZN39_INTERNAL_8d9cfa34_4_k_cu_03fa97a9_28194cuda3std3__441_GLOBAL__N__8d9cfa34_4_k_cu_03fa97a9_28196ignoreE)
_ZN39_INTERNAL_8d9cfa34_4_k_cu_03fa97a9_28194cuda3std3__441_GLOBAL__N__8d9cfa34_4_k_cu_03fa97a9_28196ignoreE:
	.zero		1
	.type		_ZN39_INTERNAL_8d9cfa34_4_k_cu_03fa97a9_28194cute7productE,@object
	.size		_ZN39_INTERNAL_8d9cfa34_4_k_cu_03fa97a9_28194cute7productE,(_ZN39_INTERNAL_8d9cfa34_4_k_cu_03fa97a9_28194cuda3std3__45__cpo3endE - _ZN39_INTERNAL_8d9cfa34_4_k_cu_03fa97a9_28194cute7productE)
_ZN39_INTERNAL_8d9cfa34_4_k_cu_03fa97a9_28194cute7productE:
	.zero		1
	.type		_ZN39_INTERNAL_8d9cfa34_4_k_cu_03fa97a9_28194cuda3std3__45__cpo3endE,@object
	.size		_ZN39_INTERNAL_8d9cfa34_4_k_cu_03fa97a9_28194cuda3std3__45__cpo3endE,(_ZN39_INTERNAL_8d9cfa34_4_k_cu_03fa97a9_28194cuda3std3__419piecewise_constructE - _ZN39_INTERNAL_8d9cfa34_4_k_cu_03fa97a9_28194cuda3std3__45__cpo3endE)
_ZN39_INTERNAL_8d9cfa34_4_k_cu_03fa97a9_28194cuda3std3__45__cpo3endE:
	.zero		1
	.type		_ZN39_INTERNAL_8d9cfa34_4_k_cu_03fa97a9_28194cuda3std3__419piecewise_constructE,@object
	.size		_ZN39_INTERNAL_8d9cfa34_4_k_cu_03fa97a9_28194cuda3std3__419piecewise_constructE,(_ZN39_INTERNAL_8d9cfa34_4_k_cu_03fa97a9_28194cuda3std3__45__cpo4cendE - _ZN39_INTERNAL_8d9cfa34_4_k_cu_03fa97a9_28194cuda3std3__419piecewise_constructE)
_ZN39_INTERNAL_8d9cfa34_4_k_cu_03fa97a9_28194cuda3std3__419piecewise_constructE:
	.zero		1
	.type		_ZN39_INTERNAL_8d9cfa34_4_k_cu_03fa97a9_28194cuda3std3__45__cpo4cendE,@object
	.size		_ZN39_INTERNAL_8d9cfa34_4_k_cu_03fa97a9_28194cuda3std3__45__cpo4cendE,(_ZN39_INTERNAL_8d9cfa34_4_k_cu_03fa97a9_28194cuda3std6ranges3__45__cpo4swapE - _ZN39_INTERNAL_8d9cfa34_4_k_cu_03fa97a9_28194cuda3std3__45__cpo4cendE)
_ZN39_INTERNAL_8d9cfa34_4_k_cu_03fa97a9_28194cuda3std3__45__cpo4cendE:
	.zero		1
	.type		_ZN39_INTERNAL_8d9cfa34_4_k_cu_03fa97a9_28194cuda3std6ranges3__45__cpo4swapE,@object
	.size		_ZN39_INTERNAL_8d9cfa34_4_k_cu_03fa97a9_28194cuda3std6ranges3__45__cpo4swapE,(.L_7 - _ZN39_INTERNAL_8d9cfa34_4_k_cu_03fa97a9_28194cuda3std6ranges3__45__cpo4swapE)
_ZN39_INTERNAL_8d9cfa34_4_k_cu_03fa97a9_28194cuda3std6ranges3__45__cpo4swapE:
	.zero		1
.L_7:


//--------------------- .nv.constant0._ZN7cutlass13device_kernelINS_4gemm6kernel13GemmUniversalIN4cute5tupleIJiiiiEEENS1_10collective13CollectiveMmaINS1_40MainloopSm90TmaGmmaWarpSpecializedSparseILi13ENS5_IJNS4_1CILi2EEENSA_ILi1EEESC_EEENS1_35KernelTmaWarpSpecializedCooperativeEEENS5_IJNSA_ILi128EEENSA_ILi64EEESH_EEENS_10bfloat16_tENS5_IJNS4_6LayoutINS5_IJiNS5_IJSB_iEEEiEEENS5_IJlNS5_IJSC_SB_EEElEEEEENSK_INS5_IJNS5_IJNS5_IJNSA_ILi8EEESB_NSA_ILi4EEEEEEiEEENS5_IJNS5_IJNSA_ILi16EEESB_SB_EEEiEEEiEEENS5_IJNS5_IJNS5_IJSH_SU_NSA_ILi1024EEEEEENSA_ILi4096EEEEEENS5_IJNS5_IJSC_NSA_ILi512EEENSA_ILi32EEEEEElEEElEEEEEEEESJ_NS5_IJlSC_lEEENS4_8TiledMMAINS4_8MMA_AtomIJNS4_4SM904GMMA6SPARSE28GMMA_64x64x32_F32BF16BF16_SSILNS1D_5MajorE0ELS1G_0ELNS1D_7ScaleInE1ELS1H_1ELNS1D_9SparseSelE0EEEEEENSK_ISD_NS5_IJSC_NSA_ILi0EEES1L_EEEEENS5_IJNS4_10UnderscoreES1O_S1O_EEEEENS4_13SM90_TMA_LOADENS4_14ComposedLayoutINS4_7SwizzleILi2ELi4ELi3EEENS4_25smem_sparse_ptr_flag_bitsILi2ELi16EEENSK_INS5_IJNS5_IJSC_SQ_EEENS5_IJSB_S13_EEEEEENS5_IJNS5_IJS1L_SH_EEESN_EEEEEEEvNS4_8identityENS4_23SM90_TMA_LOAD_MULTICASTENS1S_INS1T_ILi3ELi4ELi3EEENS4_18smem_ptr_flag_bitsILi16EEENSK_INS5_IJSQ_SH_EEENS5_IJSH_SC_EEEEEEEvS24_EENS_8epilogue10collective6detail29Sm90TmaWarpSpecializedAdapterINS2F_15DefaultEpilogueIfNS5_IJSC_llEEES2J_NS2E_6thread17LinearCombinationIfLi1EffLNS2K_9ScaleType4KindE0ELNS_15FloatRoundStyleE2EfEENS1_15EpilogueDefaultEEEEEvvEEEEvNT_6ParamsE --------------------------
	.section	.nv.constant0._ZN7cutlass13device_kernelINS_4gemm6kernel13GemmUniversalIN4cute5tupleIJiiiiEEENS1_10collective13CollectiveMmaINS1_40MainloopSm90TmaGmmaWarpSpecializedSparseILi13ENS5_IJNS4_1CILi2EEENSA_ILi1EEESC_EEENS1_35KernelTmaWarpSpecializedCooperativeEEENS5_IJNSA_ILi128EEENSA_ILi64EEESH_EEENS_10bfloat16_tENS5_IJNS4_6LayoutINS5_IJiNS5_IJSB_iEEEiEEENS5_IJlNS5_IJSC_SB_EEElEEEEENSK_INS5_IJNS5_IJNS5_IJNSA_ILi8EEESB_NSA_ILi4EEEEEEiEEENS5_IJNS5_IJNSA_ILi16EEESB_SB_EEEiEEEiEEENS5_IJNS5_IJNS5_IJSH_SU_NSA_ILi1024EEEEEENSA_ILi4096EEEEEENS5_IJNS5_IJSC_NSA_ILi512EEENSA_ILi32EEEEEElEEElEEEEEEEESJ_NS5_IJlSC_lEEENS4_8TiledMMAINS4_8MMA_AtomIJNS4_4SM904GMMA6SPARSE28GMMA_64x64x32_F32BF16BF16_SSILNS1D_5MajorE0ELS1G_0ELNS1D_7ScaleInE1ELS1H_1ELNS1D_9SparseSelE0EEEEEENSK_ISD_NS5_IJSC_NSA_ILi0EEES1L_EEEEENS5_IJNS4_10UnderscoreES1O_S1O_EEEEENS4_13SM90_TMA_LOADENS4_14ComposedLayoutINS4_7SwizzleILi2ELi4ELi3EEENS4_25smem_sparse_ptr_flag_bitsILi2ELi16EEENSK_INS5_IJNS5_IJSC_SQ_EEENS5_IJSB_S13_EEEEEENS5_IJNS5_IJS1L_SH_EEESN_EEEEEEEvNS4_8identityENS4_23SM90_TMA_LOAD_MULTICASTENS1S_INS1T_ILi3ELi4ELi3EEENS4_18smem_ptr_flag_bitsILi16EEENSK_INS5_IJSQ_SH_EEENS5_IJSH_SC_EEEEEEEvS24_EENS_8epilogue10collective6detail29Sm90TmaWarpSpecializedAdapterINS2F_15DefaultEpilogueIfNS5_IJSC_llEEES2J_NS2E_6thread17LinearCombinationIfLi1EffLNS2K_9ScaleType4KindE0ELNS_15FloatRoundStyleE2EfEENS1_15EpilogueDefaultEEEEEvvEEEEvNT_6ParamsE,"a",@progbits
	.sectionflags	@""
	.align	4
.nv.constant0._ZN7cutlass13device_kernelINS_4gemm6kernel13GemmUniversalIN4cute5tupleIJiiiiEEENS1_10collective13CollectiveMmaINS1_40MainloopSm90TmaGmmaWarpSpecializedSparseILi13ENS5_IJNS4_1CILi2EEENSA_ILi1EEESC_EEENS1_35KernelTmaWarpSpecializedCooperativeEEENS5_IJNSA_ILi128EEENSA_ILi64EEESH_EEENS_10bfloat16_tENS5_IJNS4_6LayoutINS5_IJiNS5_IJSB_iEEEiEEENS5_IJlNS5_IJSC_SB_EEElEEEEENSK_INS5_IJNS5_IJNS5_IJNSA_ILi8EEESB_NSA_ILi4EEEEEEiEEENS5_IJNS5_IJNSA_ILi16EEESB_SB_EEEiEEEiEEENS5_IJNS5_IJNS5_IJSH_SU_NSA_ILi1024EEEEEENSA_ILi4096EEEEEENS5_IJNS5_IJSC_NSA_ILi512EEENSA_ILi32EEEEEElEEElEEEEEEEESJ_NS5_IJlSC_lEEENS4_8TiledMMAINS4_8MMA_AtomIJNS4_4SM904GMMA6SPARSE28GMMA_64x64x32_F32BF16BF16_SSILNS1D_5MajorE0ELS1G_0ELNS1D_7ScaleInE1ELS1H_1ELNS1D_9SparseSelE0EEEEEENSK_ISD_NS5_IJSC_NSA_ILi0EEES1L_EEEEENS5_IJNS4_10UnderscoreES1O_S1O_EEEEENS4_13SM90_TMA_LOADENS4_14ComposedLayoutINS4_7SwizzleILi2ELi4ELi3EEENS4_25smem_sparse_ptr_flag_bitsILi2ELi16EEENSK_INS5_IJNS5_IJSC_SQ_EEENS5_IJSB_S13_EEEEEENS5_IJNS5_IJS1L_SH_EEESN_EEEEEEEvNS4_8identityENS4_23SM90_TMA_LOAD_MULTICASTENS1S_INS1T_ILi3ELi4ELi3EEENS4_18smem_ptr_flag_bitsILi16EEENSK_INS5_IJSQ_SH_EEENS5_IJSH_SC_EEEEEEEvS24_EENS_8epilogue10collective6detail29Sm90TmaWarpSpecializedAdapterINS2F_15DefaultEpilogueIfNS5_IJSC_llEEES2J_NS2E_6thread17LinearCombinationIfLi1EffLNS2K_9ScaleType4KindE0ELNS_15FloatRoundStyleE2EfEENS1_15EpilogueDefaultEEEEEvvEEEEvNT_6ParamsE:
	.zero		1920


//--------------------- SYMBOLS --------------------------

	.type		.nv.reservedSmem.offset0,@object
	.size		.nv.reservedSmem.offset0,0x4
